def matmul_kernel(
    a_ptr,
    b_ptr,
    c_ptr,
    M,
    N,
    K,
    stride_am,
    stride_ak,
    stride_bk,
    stride_bn,
    stride_cm,
    stride_cn,
    BLOCK_M: tl.constexpr,
    BLOCK_N: tl.constexpr,
    BLOCK_K: tl.constexpr,
    GROUP_M: tl.constexpr,
):
    pid = tl.program_id(axis=0)
    num_pid_m = tl.cdiv(M, BLOCK_M)
    num_pid_n = tl.cdiv(N, BLOCK_N)
    num_pid_in_group = GROUP_M * num_pid_n
    group_id = pid // num_pid_in_group
    first_pid_m = group_id * GROUP_M
    group_size_m = min(num_pid_m - first_pid_m, GROUP_M)
    pid_m = first_pid_m + ((pid % num_pid_in_group) % group_size_m)
    pid_n = (pid % num_pid_in_group) // group_size_m

    offs_am = (pid_m * BLOCK_M + tl.arange(0, BLOCK_M)) % M
    offs_bn = (pid_n * BLOCK_N + tl.arange(0, BLOCK_N)) % N
    offs_k = tl.arange(0, BLOCK_K)
    a_ptrs = a_ptr + offs_am[:, None] * stride_am + offs_k[None, :] * stride_ak
    b_ptrs = b_ptr + offs_k[:, None] * stride_bk + offs_bn[None, :] * stride_bn

    acc = tl.zeros((BLOCK_M, BLOCK_N), dtype=tl.float32)
    for kk in range(0, tl.cdiv(K, BLOCK_K)):
        a = tl.load(a_ptrs, mask=offs_k[None, :] < K - kk * BLOCK_K, other=0.0)
        b = tl.load(b_ptrs, mask=offs_k[:, None] < K - kk * BLOCK_K, other=0.0)
        acc = tl.dot(a, b, acc)
        a_ptrs += BLOCK_K * stride_ak
        b_ptrs += BLOCK_K * stride_bk

    c = acc.to(c_ptr.dtype.element_ty)
    offs_cm = pid_m * BLOCK_M + tl.arange(0, BLOCK_M)
    offs_cn = pid_n * BLOCK_N + tl.arange(0, BLOCK_N)
    c_ptrs = c_ptr + offs_cm[:, None] * stride_cm + offs_cn[None, :] * stride_cn
    mask = (offs_cm[:, None] < M) & (offs_cn[None, :] < N)
    tl.store(c_ptrs, c, mask=mask)

# config = {"BLOCK_K": 32, "BLOCK_M": 256, "BLOCK_N": 128, "GROUP_M": 8, "arch": "sm_100", "dtype": "fp16", "num_ctas": 2, "num_stages": 3, "num_warps": 4}
# arch = sm_100


// ===== COMPILED SASS (sm_100a) =====

	.target	sm_100a

	.elftype	@"ET_EXEC"


//--------------------- .note.nv.tkinfo           --------------------------
	.section	.note.nv.tkinfo,"",@"SHT_NOTE"
	.sectionflags	@"SHF_NOTE_NV_TKINFO"
	.tkinfo
        /*0018*/ 	.word	0x00000081
        /*0030*/ 	.string	""
        /*0030*/ 	.string	"ptxas-blackwell"
        /*0030*/ 	.string	"Cuda compilation tools, release 12.9, V12.9.86"
        /*0030*/ 	.string	"Build cuda_12.9.r12.9/compiler.36037853_0"
        /*0030*/ 	.string	"-v  -suppress-debug-info  -lineinfo  -arch sm_100a "



//--------------------- .note.nv.cuver            --------------------------
	.section	.note.nv.cuver,"",@"SHT_NOTE"
	.sectionflags	@"SHF_NOTE_NV_CUVER"
        /*0018*/ 	.short	0x0001
        /*001a*/ 	.short	0x0064
        /*001c*/ 	.short	0x0001
        /*001e*/ 	.short	0x0000
        /*0020*/ 	.short	0x0001
        /*0022*/ 	.short	0x0000


//--------------------- .nv.info                  --------------------------
	.section	.nv.info,"",@"SHT_CUDA_INFO"
	.align	4


	//----- nvinfo : EIATTR_REGCOUNT
	.align		4
        /*0000*/ 	.byte	0x04, 0x2f
        /*0002*/ 	.short	(.L_6 - .L_5)
	.align		4
.L_5:
        /*0004*/ 	.word	index@(matmul_kernel)
        /*0008*/ 	.word	0x000000ad


	//----- nvinfo : EIATTR_FRAME_SIZE
	.align		4
.L_6:
        /*000c*/ 	.byte	0x04, 0x11
        /*000e*/ 	.short	(.L_8 - .L_7)
	.align		4
.L_7:
        /*0010*/ 	.word	index@($__internal_2_$__cuda_sm10x_tcgen05_guardrail_trap_unallocated_columns_being_dealloced)
        /*0014*/ 	.word	0x00000000


	//----- nvinfo : EIATTR_FRAME_SIZE
	.align		4
.L_8:
        /*0018*/ 	.byte	0x04, 0x11
        /*001a*/ 	.short	(.L_10 - .L_9)
	.align		4
.L_9:
        /*001c*/ 	.word	index@($__internal_1_$__cuda_sm10x_tcgen05_guardrail_trap_phase_invalid_during_alloc)
        /*0020*/ 	.word	0x00000000


	//----- nvinfo : EIATTR_FRAME_SIZE
	.align		4
.L_10:
        /*0024*/ 	.byte	0x04, 0x11
        /*0026*/ 	.short	(.L_12 - .L_11)
	.align		4
.L_11:
        /*0028*/ 	.word	index@($__internal_0_$__cuda_sm10x_tcgen05_guardrail_trap_col_being_dealloced_not_returned_by_alloc)
        /*002c*/ 	.word	0x00000000


	//----- nvinfo : EIATTR_FRAME_SIZE
	.align		4
.L_12:
        /*0030*/ 	.byte	0x04, 0x11
        /*0032*/ 	.short	(.L_14 - .L_13)
	.align		4
.L_13:
        /*0034*/ 	.word	index@(matmul_kernel)
        /*0038*/ 	.word	0x00000000


	//----- nvinfo : EIATTR_MIN_STACK_SIZE
	.align		4
.L_14:
        /*003c*/ 	.byte	0x04, 0x12
        /*003e*/ 	.short	(.L_16 - .L_15)
	.align		4
.L_15:
        /*0040*/ 	.word	index@(matmul_kernel)
        /*0044*/ 	.word	0x00000000
.L_16:


//--------------------- .nv.info.matmul_kernel    --------------------------
	.section	.nv.info.matmul_kernel,"",@"SHT_CUDA_INFO"
	.sectionflags	@""
	.align	4


	//----- nvinfo : EIATTR_CUDA_API_VERSION
	.align		4
        /*0000*/ 	.byte	0x04, 0x37
        /*0002*/ 	.short	(.L_18 - .L_17)
.L_17:
        /*0004*/ 	.word	0x00000081


	//----- nvinfo : EIATTR_KPARAM_INFO
	.align		4
.L_18:
        /*0008*/ 	.byte	0x04, 0x17
        /*000a*/ 	.short	(.L_20 - .L_19)
.L_19:
        /*000c*/ 	.word	0x00000000
        /*0010*/ 	.short	0x000d
        /*0012*/ 	.short	0x0048
        /*0014*/ 	.byte	0x00, 0xf4, 0x21, 0x00


	//----- nvinfo : EIATTR_KPARAM_INFO
	.align		4
.L_20:
        /*0018*/ 	.byte	0x04, 0x17
        /*001a*/ 	.short	(.L_22 - .L_21)
.L_21:
        /*001c*/ 	.word	0x00000000
        /*0020*/ 	.short	0x000c
        /*0022*/ 	.short	0x0040
        /*0024*/ 	.byte	0x00, 0xf4, 0x21, 0x00


	//----- nvinfo : EIATTR_KPARAM_INFO
	.align		4
.L_22:
        /*0028*/ 	.byte	0x04, 0x17
        /*002a*/ 	.short	(.L_24 - .L_23)
.L_23:
        /*002c*/ 	.word	0x00000000
        /*0030*/ 	.short	0x000b
        /*0032*/ 	.short	0x0038
        /*0034*/ 	.byte	0x00, 0xf0, 0x11, 0x00


	//----- nvinfo : EIATTR_KPARAM_INFO
	.align		4
.L_24:
        /*0038*/ 	.byte	0x04, 0x17
        /*003a*/ 	.short	(.L_26 - .L_25)
.L_25:
        /*003c*/ 	.word	0x00000000
        /*0040*/ 	.short	0x000a
        /*0042*/ 	.short	0x0034
        /*0044*/ 	.byte	0x00, 0xf0, 0x11, 0x00


	//----- nvinfo : EIATTR_KPARAM_INFO
	.align		4
.L_26:
        /*0048*/ 	.byte	0x04, 0x17
        /*004a*/ 	.short	(.L_28 - .L_27)
.L_27:
        /*004c*/ 	.word	0x00000000
        /*0050*/ 	.short	0x0009
        /*0052*/ 	.short	0x0030
        /*0054*/ 	.byte	0x00, 0xf0, 0x11, 0x00


	//----- nvinfo : EIATTR_KPARAM_INFO
	.align		4
.L_28:
        /*0058*/ 	.byte	0x04, 0x17
        /*005a*/ 	.short	(.L_30 - .L_29)
.L_29:
        /*005c*/ 	.word	0x00000000
        /*0060*/ 	.short	0x0008
        /*0062*/ 	.short	0x002c
        /*0064*/ 	.byte	0x00, 0xf0, 0x11, 0x00


	//----- nvinfo : EIATTR_KPARAM_INFO
	.align		4
.L_30:
        /*0068*/ 	.byte	0x04, 0x17
        /*006a*/ 	.short	(.L_32 - .L_31)
.L_31:
        /*006c*/ 	.word	0x00000000
        /*0070*/ 	.short	0x0007
        /*0072*/ 	.short	0x0028
        /*0074*/ 	.byte	0x00, 0xf0, 0x11, 0x00


	//----- nvinfo : EIATTR_KPARAM_INFO
	.align		4
.L_32:
        /*0078*/ 	.byte	0x04, 0x17
        /*007a*/ 	.short	(.L_34 - .L_33)
.L_33:
        /*007c*/ 	.word	0x00000000
        /*0080*/ 	.short	0x0006
        /*0082*/ 	.short	0x0024
        /*0084*/ 	.byte	0x00, 0xf0, 0x11, 0x00


	//----- nvinfo : EIATTR_KPARAM_INFO
	.align		4
.L_34:
        /*0088*/ 	.byte	0x04, 0x17
        /*008a*/ 	.short	(.L_36 - .L_35)
.L_35:
        /*008c*/ 	.word	0x00000000
        /*0090*/ 	.short	0x0005
        /*0092*/ 	.short	0x0020
        /*0094*/ 	.byte	0x00, 0xf0, 0x11, 0x00


	//----- nvinfo : EIATTR_KPARAM_INFO
	.align		4
.L_36:
        /*0098*/ 	.byte	0x04, 0x17
        /*009a*/ 	.short	(.L_38 - .L_37)
.L_37:
        /*009c*/ 	.word	0x00000000
        /*00a0*/ 	.short	0x0004
        /*00a2*/ 	.short	0x001c
        /*00a4*/ 	.byte	0x00, 0xf0, 0x11, 0x00


	//----- nvinfo : EIATTR_KPARAM_INFO
	.align		4
.L_38:
        /*00a8*/ 	.byte	0x04, 0x17
        /*00aa*/ 	.short	(.L_40 - .L_39)
.L_39:
        /*00ac*/ 	.word	0x00000000
        /*00b0*/ 	.short	0x0003
        /*00b2*/ 	.short	0x0018
        /*00b4*/ 	.byte	0x00, 0xf0, 0x11, 0x00


	//----- nvinfo : EIATTR_KPARAM_INFO
	.align		4
.L_40:
        /*00b8*/ 	.byte	0x04, 0x17
        /*00ba*/ 	.short	(.L_42 - .L_41)
.L_41:
        /*00bc*/ 	.word	0x00000000
        /*00c0*/ 	.short	0x0002
        /*00c2*/ 	.short	0x0010
        /*00c4*/ 	.byte	0x00, 0xf4, 0x21, 0x00


	//----- nvinfo : EIATTR_KPARAM_INFO
	.align		4
.L_42:
        /*00c8*/ 	.byte	0x04, 0x17
        /*00ca*/ 	.short	(.L_44 - .L_43)
.L_43:
        /*00cc*/ 	.word	0x00000000
        /*00d0*/ 	.short	0x0001
        /*00d2*/ 	.short	0x0008
        /*00d4*/ 	.byte	0x00, 0xf4, 0x21, 0x00


	//----- nvinfo : EIATTR_KPARAM_INFO
	.align		4
.L_44:
        /*00d8*/ 	.byte	0x04, 0x17
        /*00da*/ 	.short	(.L_46 - .L_45)
.L_45:
        /*00dc*/ 	.word	0x00000000
        /*00e0*/ 	.short	0x0000
        /*00e2*/ 	.short	0x0000
        /*00e4*/ 	.byte	0x00, 0xf4, 0x21, 0x00


	//----- nvinfo : EIATTR_EXPLICIT_CLUSTER
	.align		4
.L_46:
        /*00e8*/ 	.byte	0x01, 0x3e
	.zero		2


	//----- nvinfo : EIATTR_CTA_PER_CLUSTER
	.align		4
        /*00ec*/ 	.byte	0x04, 0x3d
        /*00ee*/ 	.short	(.L_48 - .L_47)
.L_47:
        /*00f0*/ 	.word	0x00000002
        /*00f4*/ 	.word	0x00000001
        /*00f8*/ 	.word	0x00000001


	//----- nvinfo : EIATTR_AT_ENTRY_FRAGMENTS
	.align		4
.L_48:
        /*00fc*/ 	.byte	0x04, 0x4f
        /*00fe*/ 	.short	(.L_50 - .L_49)


	//   ....[0]....
.L_49:
        /*0100*/ 	.word	0x00000004


	//   ....[1]....
        /*0104*/ 	.word	0x00000005


	//----- nvinfo : EIATTR_RESERVED_SMEM_USED
	.align		4
.L_50:
        /*0108*/ 	.byte	0x01, 0x41
	.zero		2


	//----- nvinfo : EIATTR_SPARSE_MMA_MASK
	.align		4
        /*010c*/ 	.byte	0x03, 0x50
        /*010e*/ 	.short	0x0000


	//----- nvinfo : EIATTR_TCGEN05_2CTA_USED
	.align		4
        /*0110*/ 	.byte	0x01, 0x52
	.zero		2


	//----- nvinfo : EIATTR_MAXREG_COUNT
	.align		4
        /*0114*/ 	.byte	0x03, 0x1b
        /*0116*/ 	.short	0x00ff


	//----- nvinfo : EIATTR_NUM_BARRIERS
	.align		4
        /*0118*/ 	.byte	0x02, 0x4c
        /*011a*/ 	.byte	0x01
	.zero		1


	//----- nvinfo : EIATTR_INT_WARP_WIDE_INSTR_OFFSETS
	.align		4
        /*011c*/ 	.byte	0x04, 0x31
        /*011e*/ 	.short	(.L_52 - .L_51)


	//   ....[0]....
.L_51:
        /*0120*/ 	.word	0x00002070


	//   ....[1]....
        /*0124*/ 	.word	0x00002090


	//   ....[2]....
        /*0128*/ 	.word	0x000032b0


	//   ....[3]....
        /*012c*/ 	.word	0x000095b0


	//   ....[4]....
        /*0130*/ 	.word	0x00009600


	//----- nvinfo : EIATTR_COOP_GROUP_MASK_REGIDS
	.align		4
.L_52:
        /*0134*/ 	.byte	0x04, 0x29
        /*0136*/ 	.short	(.L_54 - .L_53)


	//   ....[0]....
.L_53:
        /*0138*/ 	.word	0xffffffff


	//   ....[1]....
        /*013c*/ 	.word	0xffffffff


	//   ....[2]....
        /*0140*/ 	.word	0xffffffff


	//   ....[3]....
        /*0144*/ 	.word	0xffffffff


	//----- nvinfo : EIATTR_COOP_GROUP_INSTR_OFFSETS
	.align		4
.L_54:
        /*0148*/ 	.byte	0x04, 0x28
        /*014a*/ 	.short	(.L_56 - .L_55)


	//   ....[0]....
.L_55:
        /*014c*/ 	.word	0x00000070


	//   ....[1]....
        /*0150*/ 	.word	0x00000670


	//   ....[2]....
        /*0154*/ 	.word	0x00009440


	//   ....[3]....
        /*0158*/ 	.word	0x000096b0


	//----- nvinfo : EIATTR_VRC_CTA_INIT_COUNT
	.align		4
.L_56:
        /*015c*/ 	.byte	0x02, 0x4a
        /*015e*/ 	.byte	0x80
	.zero		1


	//----- nvinfo : EIATTR_MBARRIER_INSTR_OFFSETS
	.align		4
        /*0160*/ 	.byte	0x04, 0x39
        /*0162*/ 	.short	(.L_58 - .L_57)


	//   ....[0]....
.L_57:
        /*0164*/ 	.word	0x000002f0
        /*0168*/ 	.word	0x00000007
        /*016c*/ 	.word	0x00000000
        /*0170*/ 	.short	0x010a
        /*0172*/ 	.byte	0xff
	.zero		1


	//   ....[1]....
        /*0174*/ 	.word	0x00000310
        /*0178*/ 	.word	0x00000007
        /*017c*/ 	.word	0x00000000
        /*0180*/ 	.short	0x010a
        /*0182*/ 	.byte	0xff
	.zero		1


	//   ....[2]....
        /*0184*/ 	.word	0x000004e0
        /*0188*/ 	.word	0x00000009
        /*018c*/ 	.word	0x00000000
        /*0190*/ 	.short	0x010a
        /*0192*/ 	.byte	0xff
	.zero		1


	//   ....[3]....
        /*0194*/ 	.word	0x00000500
        /*0198*/ 	.word	0x00000009
        /*019c*/ 	.word	0x00000000
        /*01a0*/ 	.short	0x010a
        /*01a2*/ 	.byte	0xff
	.zero		1


	//   ....[4]....
        /*01a4*/ 	.word	0x000005f0
        /*01a8*/ 	.word	0x00000005
        /*01ac*/ 	.word	0x00000000
        /*01b0*/ 	.short	0x0101
        /*01b2*/ 	.byte	0xff
	.zero		1


	//   ....[5]....
        /*01b4*/ 	.word	0x00002230
        /*01b8*/ 	.word	0x000000ff
        /*01bc*/ 	.word	0x00000000
        /*01c0*/ 	.short	0x0100
        /*01c2*/ 	.byte	0x0b
	.zero		1


	//   ....[6]....
        /*01c4*/ 	.word	0x000032f0
        /*01c8*/ 	.word	0x000000ff
        /*01cc*/ 	.word	0x00002008
        /*01d0*/ 	.short	0x0100
        /*01d2*/ 	.byte	0x0f
	.zero		1


	//   ....[7]....
        /*01d4*/ 	.word	0x00004c00
        /*01d8*/ 	.word	0x000000ff
        /*01dc*/ 	.word	0x00000000
        /*01e0*/ 	.short	0x010a
        /*01e2*/ 	.byte	0x0b
	.zero		1


	//   ....[8]....
        /*01e4*/ 	.word	0x00005480
        /*01e8*/ 	.word	0x000000ff
        /*01ec*/ 	.word	0x00000000
        /*01f0*/ 	.short	0x010a
        /*01f2*/ 	.byte	0x0b
	.zero		1


	//   ....[9]....
        /*01f4*/ 	.word	0x00005600
        /*01f8*/ 	.word	0x000000ff
        /*01fc*/ 	.word	0x00002000
        /*0200*/ 	.short	0x0108
        /*0202*/ 	.byte	0x0f
	.zero		1


	//   ....[10]....
        /*0204*/ 	.word	0x000056f0
        /*0208*/ 	.word	0x000000ff
        /*020c*/ 	.word	0x00002008
        /*0210*/ 	.short	0x0108
        /*0212*/ 	.byte	0x0f
	.zero		1


	//   ....[11]....
        /*0214*/ 	.word	0x000096e0
        /*0218*/ 	.word	0x00000007
        /*021c*/ 	.word	0x00000000
        /*0220*/ 	.short	0x010a
        /*0222*/ 	.byte	0xff
	.zero		1


	//   ....[12]....
        /*0224*/ 	.word	0x00009740
        /*0228*/ 	.word	0x00000009
        /*022c*/ 	.word	0x00000000
        /*0230*/ 	.short	0x010a
        /*0232*/ 	.byte	0xff
	.zero		1


	//   ....[13]....
        /*0234*/ 	.word	0x00009790
        /*0238*/ 	.word	0x000000ff
        /*023c*/ 	.word	0x00000000
        /*0240*/ 	.short	0x010a
        /*0242*/ 	.byte	0x0b
	.zero		1


	//   ....[14]....
        /*0244*/ 	.word	0x000097c0
        /*0248*/ 	.word	0x000000ff
        /*024c*/ 	.word	0x00000000
        /*0250*/ 	.short	0x010a
        /*0252*/ 	.byte	0x0b
	.zero		1


	//----- nvinfo : EIATTR_NUM_MBARRIERS
	.align		4
.L_58:
        /*0254*/ 	.byte	0x03, 0x38
        /*0256*/ 	.short	0x0002


	//----- nvinfo : EIATTR_EXIT_INSTR_OFFSETS
	.align		4
        /*0258*/ 	.byte	0x04, 0x1c
        /*025a*/ 	.short	(.L_60 - .L_59)


	//   ....[0]....
.L_59:
        /*025c*/ 	.word	0x000096c0


	//----- nvinfo : EIATTR_REQNTID
	.align		4
.L_60:
        /*0260*/ 	.byte	0x04, 0x10
        /*0262*/ 	.short	(.L_62 - .L_61)
.L_61:
        /*0264*/ 	.word	0x00000080
        /*0268*/ 	.word	0x00000001
        /*026c*/ 	.word	0x00000001


	//----- nvinfo : EIATTR_CRS_STACK_SIZE
	.align		4
.L_62:
        /*0270*/ 	.byte	0x04, 0x1e
        /*0272*/ 	.short	(.L_64 - .L_63)
.L_63:
        /*0274*/ 	.word	0x00000000


	//----- nvinfo : EIATTR_CBANK_PARAM_SIZE
	.align		4
.L_64:
        /*0278*/ 	.byte	0x03, 0x19
        /*027a*/ 	.short	0x0050


	//----- nvinfo : EIATTR_PARAM_CBANK
	.align		4
        /*027c*/ 	.byte	0x04, 0x0a
        /*027e*/ 	.short	(.L_66 - .L_65)
	.align		4
.L_65:
        /*0280*/ 	.word	index@(.nv.constant0.matmul_kernel)
        /*0284*/ 	.short	0x0380
        /*0286*/ 	.short	0x0050


	//----- nvinfo : EIATTR_SW_WAR
	.align		4
.L_66:
        /*0288*/ 	.byte	0x04, 0x36
        /*028a*/ 	.short	(.L_68 - .L_67)
.L_67:
        /*028c*/ 	.word	0x00000008
.L_68:


//--------------------- .nv.compat                --------------------------
	.section	.nv.compat,"",@"SHT_CUDA_COMPAT_INFO"
	.align	4
        /*0000*/ 	.byte	0x02, 0x02, 0x02, 0x00, 0x02, 0x05, 0x05, 0x00, 0x02, 0x03, 0x00, 0x00, 0x02, 0x06, 0x01, 0x00


//--------------------- .nv.callgraph             --------------------------
	.section	.nv.callgraph,"",@"SHT_CUDA_CALLGRAPH"
	.align	4
	.sectionentsize	8
	.align		4
        /*0000*/ 	.word	0x00000000
	.align		4
        /*0004*/ 	.word	0xffffffff
	.align		4
        /*0008*/ 	.word	0x00000000
	.align		4
        /*000c*/ 	.word	0xfffffffe
	.align		4
        /*0010*/ 	.word	0x00000000
	.align		4
        /*0014*/ 	.word	0xfffffffd
	.align		4
        /*0018*/ 	.word	0x00000000
	.align		4
        /*001c*/ 	.word	0xfffffffc


//--------------------- .text.matmul_kernel       --------------------------
	.section	.text.matmul_kernel,"ax",@progbits
	.align	128
        .global         matmul_kernel
        .type           matmul_kernel,@function
        .size           matmul_kernel,(.L_x_29 - matmul_kernel)
        .other          matmul_kernel,@"STO_CUDA_ENTRY STV_DEFAULT"
matmul_kernel:
.text.matmul_kernel:
[----:B------:R-:W0:Y:S01]  /*0000*/  LDC R1, c[0x0][0x37c] ;  /* 0x0000df00ff017b82 */ /* 0x000e220000000800 */
[----:B------:R-:W1:Y:S01]  /*0010*/  S2R R27, SR_TID.X ;  /* 0x00000000001b7919 */ /* 0x000e620000002100 */
[----:B------:R-:W2:Y:S01]  /*0020*/  LDCU.64 UR16, c[0x0][0x358] ;  /* 0x00006b00ff1077ac */ /* 0x000ea20008000a00 */
[----:B-1----:R-:W-:-:S13]  /*0030*/  ISETP.GE.U32.AND P0, PT, R27, 0x20, PT ;  /* 0x000000201b00780c */ /* 0x002fda0003f06070 */
[----:B------:R-:W-:Y:S02]  /*0040*/  VOTEU.ANY UP0, P0 ;  /* 0x0000000000ff7886 */ /* 0x000fe40000000100 */
[----:B0-2---:R-:W-:Y:S05]  /*0050*/  BRA.U UP0, `(.L_x_0) ;  /* 0x0000000500887547 */ /* 0x005fea000b800000 */
[----:B------:R-:W0:Y:S01]  /*0060*/  S2R R11, SR_CgaCtaId ;  /* 0x00000000000b7919 */ /* 0x000e220000008800 */
[----:B------:R-:W-:Y:S01]  /*0070*/  NOP ;  /* 0x0000000000007918 */ /* 0x000fe20000000000 */
[----:B------:R-:W-:-:S04]  /*0080*/  MOV R0, 0x40 ;  /* 0x0000004000007802 */ /* 0x000fc80000000f00 */
[----:B0-----:R-:W-:Y:S02]  /*0090*/  LEA R2, R11, R0, 0x18 ;  /* 0x000000000b027211 */ /* 0x001fe400078ec0ff */
[----:B------:R-:W-:-:S04]  /*00a0*/  MOV R0, 0x400 ;  /* 0x0000040000007802 */ /* 0x000fc80000000f00 */
[----:B------:R-:W0:Y:S01]  /*00b0*/  LDS.U8 R2, [R2] ;  /* 0x0000000002027984 */ /* 0x000e220000000000 */
[----:B------:R-:W-:Y:S02]  /*00c0*/  LEA R0, R11, R0, 0x18 ;  /* 0x000000000b007211 */ /* 0x000fe400078ec0ff */
[----:B0-----:R-:W-:-:S13]  /*00d0*/  ISETP.NE.AND P0, PT, R2, RZ, PT ;  /* 0x000000ff0200720c */ /* 0x001fda0003f05270 */
[----:B------:R-:W-:Y:S05]  /*00e0*/  @P0 BRA `(.L_x_1) ;  /* 0x00000004004c0947 */ /* 0x000fea0003800000 */
[C---:B------:R-:W-:Y:S02]  /*00f0*/  LOP3.LUT R2, R11.reuse, 0x1, RZ, 0xc0, !PT ;  /* 0x000000010b027812 */ /* 0x040fe400078ec0ff */
[----:B------:R-:W-:Y:S02]  /*0100*/  LOP3.LUT R5, R11, 0x1, RZ, 0x3c, !PT ;  /* 0x000000010b057812 */ /* 0x000fe400078e3cff */
[----:B------:R-:W-:-:S13]  /*0110*/  ISETP.NE.U32.AND P0, PT, R2, 0x1, PT ;  /* 0x000000010200780c */ /* 0x000fda0003f05070 */
[----:B------:R-:W-:Y:S05]  /*0120*/  @!P0 BRA `(.L_x_2) ;  /* 0x0000000000c08947 */ /* 0x000fea0003800000 */
[----:B------:R-:W-:Y:S01]  /*0130*/  ELECT P1, URZ, PT ;  /* 0x0000000000ff782f */ /* 0x000fe20003820000 */
[----:B------:R-:W-:-:S12]  /*0140*/  BSSY B0, `(.L_x_2) ;  /* 0x000002e000007945 */ /* 0x000fd80003800000 */
[----:B------:R-:W-:Y:S05]  /*0150*/  @!P1 BRA `(.L_x_3) ;  /* 0x0000000000b09947 */ /* 0x000fea0003800000 */
[----:B------:R-:W-:-:S05]  /*0160*/  UMOV UR4, 0x8 ;  /* 0x0000000800047882 */ /* 0x000fca0000000000 */
[----:B------:R-:W-:Y:S04]  /*0170*/  DEPBAR.LE SB0, 0x36 ;  /* 0x00008d800000791a */ /* 0x000fe80000000000 */
[----:B------:R-:W0:Y:S02]  /*0180*/  UTCATOMSWS.2CTA.FIND_AND_SET.ALIGN UP1, UR4, UR4 ;  /* 0x00000004000475e3 */ /* 0x000e240008220800 */
[----:B0-----:R-:W-:Y:S01]  /*0190*/  PLOP3.LUT P1, PT, PT, PT, UP1, 0x80, 0x8 ;  /* 0x000000000008781c */ /* 0x001fe20003f2f018 */
[----:B------:R-:W-:-:S03]  /*01a0*/  IMAD.U32 R4, RZ, RZ, UR4 ;  /* 0x00000004ff047e24 */ /* 0x000fc6000f8e00ff */
[----:B------:R-:W-:-:S04]  /*01b0*/  SEL R2, RZ, 0xffffffff, !P1 ;  /* 0xffffffffff027807 */ /* 0x000fc80004800000 */
[----:B------:R-:W-:-:S13]  /*01c0*/  ISETP.NE.AND P1, PT, R2, RZ, PT ;  /* 0x000000ff0200720c */ /* 0x000fda0003f25270 */
[----:B------:R-:W-:Y:S05]  /*01d0*/  @P1 BRA `(.L_x_4) ;  /* 0x0000000000241947 */ /* 0x000fea0003800000 */
.L_x_5:
[----:B------:R-:W-:Y:S05]  /*01e0*/  NANOSLEEP 0x64 ;  /* 0x000000640000795d */ /* 0x000fea0003800000 */
[----:B------:R-:W-:-:S05]  /*01f0*/  UMOV UR4, 0x8 ;  /* 0x0000000800047882 */ /* 0x000fca0000000000 */
[----:B------:R-:W-:Y:S04]  /*0200*/  DEPBAR.LE SB0, 0x36 ;  /* 0x00008d800000791a */ /* 0x000fe80000000000 */
[----:B------:R-:W0:Y:S02]  /*0210*/  UTCATOMSWS.2CTA.FIND_AND_SET.ALIGN UP1, UR4, UR4 ;  /* 0x00000004000475e3 */ /* 0x000e240008220800 */
[----:B0-----:R-:W-:Y:S01]  /*0220*/  PLOP3.LUT P1, PT, PT, PT, UP1, 0x80, 0x8 ;  /* 0x000000000008781c */ /* 0x001fe20003f2f018 */
[----:B------:R-:W-:-:S03]  /*0230*/  IMAD.U32 R4, RZ, RZ, UR4 ;  /* 0x00000004ff047e24 */ /* 0x000fc6000f8e00ff */
[----:B------:R-:W-:-:S04]  /*0240*/  SEL R2, RZ, 0xffffffff, !P1 ;  /* 0xffffffffff027807 */ /* 0x000fc80004800000 */
[----:B------:R-:W-:-:S13]  /*0250*/  ISETP.NE.AND P1, PT, R2, RZ, PT ;  /* 0x000000ff0200720c */ /* 0x000fda0003f25270 */
[----:B------:R-:W-:Y:S05]  /*0260*/  @!P1 BRA `(.L_x_5) ;  /* 0xfffffffc00dc9947 */ /* 0x000fea000383ffff */
.L_x_4:
[----:B------:R-:W-:Y:S01]  /*0270*/  MOV R2, 0x60 ;  /* 0x0000006000027802 */ /* 0x000fe20000000f00 */
[----:B------:R-:W-:Y:S01]  /*0280*/  IMAD.MOV.U32 R10, RZ, RZ, 0x4 ;  /* 0x00000004ff0a7424 */ /* 0x000fe200078e00ff */
[----:B------:R-:W-:Y:S01]  /*0290*/  MOV R3, 0x58 ;  /* 0x0000005800037802 */ /* 0x000fe20000000f00 */
[----:B------:R-:W-:Y:S01]  /*02a0*/  IMAD.MOV.U32 R13, RZ, RZ, 0xff ;  /* 0x000000ffff0d7424 */ /* 0x000fe200078e00ff */
[C---:B------:R-:W-:Y:S02]  /*02b0*/  LEA R6, R11.reuse, R2, 0x18 ;  /* 0x000000020b067211 */ /* 0x040fe400078ec0ff */
[----:B------:R-:W-:-:S03]  /*02c0*/  LEA R7, R11, R3, 0x18 ;  /* 0x000000030b077211 */ /* 0x000fc600078ec0ff */
[----:B------:R-:W0:Y:S02]  /*02d0*/  LDS R2, [R6] ;  /* 0x0000000006027984 */ /* 0x000e240000000800 */
[----:B0-----:R-:W-:-:S04]  /*02e0*/  IMAD.U32 R2, R2, -0x80000000, RZ ;  /* 0x8000000002027824 */ /* 0x001fc800078e00ff */
[----:B------:R-:W0:Y:S02]  /*02f0*/  SYNCS.PHASECHK.TRANS64.TRYWAIT P1, [R7+URZ], R2 ;  /* 0x00000002070075a7 */ /* 0x000e2400080211ff */
[----:B0-----:R-:W-:Y:S05]  /*0300*/  @P1 BRA `(.L_x_6) ;  /* 0x0000000000081947 */ /* 0x001fea0003800000 */
[----:B------:R-:W0:Y:S02]  /*0310*/  SYNCS.PHASECHK.TRANS64.TRYWAIT P1, [R7+URZ], R2 ;  /* 0x00000002070075a7 */ /* 0x000e2400080211ff */
[----:B0-----:R-:W-:Y:S05]  /*0320*/  @!P1 BRA `(.L_x_7) ;  /* 0x0000009000e89947 */ /* 0x001fea0003800000 */
.L_x_6:
[C---:B------:R-:W-:Y:S01]  /*0330*/  PRMT R9, R5.reuse, 0x654, R7 ;  /* 0x0000065405097816 */ /* 0x040fe20000000007 */
[C---:B0-----:R-:W-:Y:S01]  /*0340*/  IMAD.SHL.U32 R3, R4.reuse, 0x20, RZ ;  /* 0x0000002004037824 */ /* 0x041fe200078e00ff */
[----:B------:R-:W-:Y:S01]  /*0350*/  PRMT R8, R5, 0x654, R0 ;  /* 0x0000065405087816 */ /* 0x000fe20000000000 */
[----:B------:R-:W-:Y:S01]  /*0360*/  IMAD.MOV.U32 R12, RZ, RZ, 0x1 ;  /* 0x00000001ff0c7424 */ /* 0x000fe200078e00ff */
[----:B------:R0:W-:Y:S01]  /*0370*/  SYNCS.ARRIVE.TRANS64.RED RZ, [R9+URZ], R10 ;  /* 0x0000000a09ff79a7 */ /* 0x0001e200080004ff */
[----:B------:R-:W-:Y:S01]  /*0380*/  VIADD R7, R4, 0x10 ;  /* 0x0000001004077836 */ /* 0x000fe20000000000 */
[----:B------:R1:W-:Y:S01]  /*0390*/  STS [R0], R3 ;  /* 0x0000000300007388 */ /* 0x0003e20000000800 */
[----:B------:R-:W-:-:S03]  /*03a0*/  SHF.L.U32 R2, R13, R4, RZ ;  /* 0x000000040d027219 */ /* 0x000fc600000006ff */
[----:B------:R-:W-:Y:S01]  /*03b0*/  SHF.L.U32 R7, R12, R7, RZ ;  /* 0x000000070c077219 */ /* 0x000fe200000006ff */
[----:B------:R1:W-:Y:S01]  /*03c0*/  STAS [R8.64], R4 ;  /* 0x0000000408007dbd */ /* 0x0003e2000c0008ff */
[----:B0-----:R-:W-:Y:S02]  /*03d0*/  MOV R10, 0x50 ;  /* 0x00000050000a7802 */ /* 0x001fe40000000f00 */
[----:B------:R-:W-:Y:S02]  /*03e0*/  LOP3.LUT R2, R7, R2, RZ, 0xfc, !PT ;  /* 0x0000000207027212 */ /* 0x000fe400078efcff */
[----:B------:R-:W-:-:S05]  /*03f0*/  LEA R7, R11, R10, 0x18 ;  /* 0x0000000a0b077211 */ /* 0x000fca00078ec0ff */
[----:B------:R1:W-:Y:S04]  /*0400*/  ATOMS.OR RZ, [R7], R2 ;  /* 0x0000000207ff738c */ /* 0x0003e80003000000 */
[----:B------:R1:W-:Y:S02]  /*0410*/  ATOMS.XOR RZ, [R6], R12 ;  /* 0x0000000c06ff738c */ /* 0x0003e40003800000 */
.L_x_3:
[----:B------:R-:W-:Y:S05]  /*0420*/  BSYNC B0 ;  /* 0x0000000000007941 */ /* 0x000fea0003800000 */
.L_x_2:
[----:B------:R-:W-:Y:S05]  /*0430*/  @P0 BRA `(.L_x_8) ;  /* 0x0000000000880947 */ /* 0x000fea0003800000 */
[----:B------:R-:W-:Y:S05]  /*0440*/  WARPSYNC.ALL ;  /* 0x0000000000007948 */ /* 0x000fea0003800000 */
[----:B------:R-:W-:Y:S01]  /*0450*/  NOP ;  /* 0x0000000000007918 */ /* 0x000fe20000000000 */
[----:B------:R-:W-:-:S13]  /*0460*/  ELECT P0, URZ, PT ;  /* 0x0000000000ff782f */ /* 0x000fda0003800000 */
[----:B------:R-:W-:Y:S05]  /*0470*/  @!P0 BRA `(.L_x_8) ;  /* 0x0000000000788947 */ /* 0x000fea0003800000 */
[----:B-1----:R-:W-:Y:S02]  /*0480*/  MOV R2, 0x60 ;  /* 0x0000006000027802 */ /* 0x002fe40000000f00 */
[----:B------:R-:W-:Y:S02]  /*0490*/  MOV R4, 0x58 ;  /* 0x0000005800047802 */ /* 0x000fe40000000f00 */
        /* <DEDUP_REMOVED lines=8> */
.L_x_9:
[----:B------:R-:W1:Y:S01]  /*0520*/  LDS R2, [R0] ;  /* 0x0000000000027984 */ /* 0x000e620000000800 */
[----:B------:R-:W-:Y:S01]  /*0530*/  IMAD.MOV.U32 R7, RZ, RZ, 0xff ;  /* 0x000000ffff077424 */ /* 0x000fe200078e00ff */
[----:B------:R-:W-:Y:S01]  /*0540*/  PRMT R5, R5, 0x654, R9 ;  /* 0x0000065405057816 */ /* 0x000fe20000000009 */
[----:B------:R-:W-:Y:S02]  /*0550*/  IMAD.MOV.U32 R13, RZ, RZ, 0x1 ;  /* 0x00000001ff0d7424 */ /* 0x000fe400078e00ff */
[C---:B01----:R-:W-:Y:S02]  /*0560*/  IMAD.SHL.U32 R3, R2.reuse, 0x20, RZ ;  /* 0x0000002002037824 */ /* 0x043fe400078e00ff */
[----:B------:R-:W-:Y:S01]  /*0570*/  VIADD R4, R2, 0x10 ;  /* 0x0000001002047836 */ /* 0x000fe20000000000 */
[----:B------:R-:W-:Y:S02]  /*0580*/  SHF.L.U32 R2, R7, R2, RZ ;  /* 0x0000000207027219 */ /* 0x000fe400000006ff */
[----:B------:R0:W-:Y:S02]  /*0590*/  STS [R0], R3 ;  /* 0x0000000300007388 */ /* 0x0001e40000000800 */
[----:B------:R-:W-:-:S02]  /*05a0*/  SHF.L.U32 R7, R13, R4, RZ ;  /* 0x000000040d077219 */ /* 0x000fc400000006ff */
[----:B------:R-:W-:Y:S02]  /*05b0*/  MOV R4, 0x50 ;  /* 0x0000005000047802 */ /* 0x000fe40000000f00 */
[----:B------:R-:W-:Y:S02]  /*05c0*/  LOP3.LUT R2, R7, R2, RZ, 0xfc, !PT ;  /* 0x0000000207027212 */ /* 0x000fe400078efcff */
[----:B------:R-:W-:-:S05]  /*05d0*/  LEA R11, R11, R4, 0x18 ;  /* 0x000000040b0b7211 */ /* 0x000fca00078ec0ff */
[----:B------:R0:W-:Y:S01]  /*05e0*/  ATOMS.OR RZ, [R11], R2 ;  /* 0x000000020bff738c */ /* 0x0001e20003000000 */
[----:B------:R0:W-:Y:S03]  /*05f0*/  SYNCS.ARRIVE.TRANS64.RED.A1T0 RZ, [R5+URZ], RZ ;  /* 0x000000ff05ff79a7 */ /* 0x0001e600081004ff */
[----:B------:R0:W-:Y:S01]  /*0600*/  ATOMS.XOR RZ, [R6], R13 ;  /* 0x0000000d06ff738c */ /* 0x0001e20003800000 */
[----:B------:R-:W-:Y:S05]  /*0610*/  BRA `(.L_x_8) ;  /* 0x0000000000107947 */ /* 0x000fea0003800000 */
.L_x_1:
[----:B------:R-:W-:Y:S01]  /*0620*/  IMAD.MOV.U32 R3, RZ, RZ, -0x1 ;  /* 0xffffffffff037424 */ /* 0x000fe200078e00ff */
[----:B------:R-:W-:-:S04]  /*0630*/  MOV R2, 0x660 ;  /* 0x0000066000027802 */ /* 0x000fc80000000f00 */
[----:B------:R0:W-:Y:S03]  /*0640*/  STS [R0], R3 ;  /* 0x0000000300007388 */ /* 0x0001e60000000800 */
[----:B0-----:R-:W-:Y:S05]  /*0650*/  CALL.REL.NOINC `($__internal_1_$__cuda_sm10x_tcgen05_guardrail_trap_phase_invalid_during_alloc) ;  /* 0x0000009000707944 */ /* 0x001fea0003c00000 */
.L_x_8:
[----:B------:R-:W-:Y:S05]  /*0660*/  WARPSYNC.ALL ;  /* 0x0000000000007948 */ /* 0x000fea0003800000 */
[----:B------:R-:W-:Y:S01]  /*0670*/  NOP ;  /* 0x0000000000007918 */ /* 0x000fe20000000000 */
.L_x_0:
[----:B------:R-:W2:Y:S08]  /*0680*/  LDC.64 R24, c[0x0][0x398] ;  /* 0x0000e600ff187b82 */ /* 0x000eb00000000a00 */
[----:B------:R-:W3:Y:S02]  /*0690*/  S2UR UR5, SR_CgaSize ;  /* 0x00000000000579c3 */ /* 0x000ee40000008a00 */
[----:B---3--:R-:W-:-:S12]  /*06a0*/  UIMAD UR5, UR5, -0xa0, URZ ;  /* 0xffffff60050578a4 */ /* 0x008fd8000f8e02ff */
[----:B------:R-:W3:Y:S01]  /*06b0*/  LDCU UR5, c[0x0][UR5+0x2b0] ;  /* 0x00005600050577ac */ /* 0x000ee20008000800 */
[----:B------:R-:W4:Y:S01]  /*06c0*/  S2R R33, SR_CgaCtaId ;  /* 0x0000000000217919 */ /* 0x000f220000008800 */
[----:B------:R-:W-:Y:S01]  /*06d0*/  SHF.R.U32.HI R38, RZ, 0x5, R27 ;  /* 0x00000005ff267819 */ /* 0x000fe2000001161b */
[----:B------:R-:W5:Y:S01]  /*06e0*/  LDCU.128 UR20, c[0x0][0x380] ;  /* 0x00007000ff1477ac */ /* 0x000f620008000c00 */
[----:B------:R-:W0:Y:S02]  /*06f0*/  S2UR UR4, SR_CTAID.X ;  /* 0x00000000000479c3 */ /* 0x000e240000002500 */
[----:B012---:R-:W-:Y:S01]  /*0700*/  VIADD R0, R25, 0x7f ;  /* 0x0000007f19007836 */ /* 0x007fe20000000000 */
[----:B------:R-:W-:Y:S02]  /*0710*/  IABS R26, R25 ;  /* 0x00000019001a7213 */ /* 0x000fe40000000000 */
[----:B------:R-:W-:Y:S02]  /*0720*/  IABS R15, R24 ;  /* 0x00000018000f7213 */ /* 0x000fe40000000000 */
[----:B------:R-:W-:-:S02]  /*0730*/  SHF.R.S32.HI R3, RZ, 0x1f, R0 ;  /* 0x0000001fff037819 */ /* 0x000fc40000011400 */
[----:B------:R-:W-:Y:S02]  /*0740*/  LOP3.LUT R49, RZ, R25, RZ, 0x33, !PT ;  /* 0x00000019ff317212 */ /* 0x000fe400078e33ff */
[----:B------:R-:W-:Y:S02]  /*0750*/  LEA.HI R3, R3, R0, RZ, 0x7 ;  /* 0x0000000003037211 */ /* 0x000fe400078f38ff */
[----:B------:R-:W-:Y:S01]  /*0760*/  I2FP.F32.U32 R5, UR4 ;  /* 0x0000000400057c45 */ /* 0x000fe20008201000 */
[----:B------:R-:W0:Y:S01]  /*0770*/  S2UR UR4, SR_CgaCtaId ;  /* 0x00000000000479c3 */ /* 0x000e220000008800 */
[----:B------:R-:W-:-:S03]  /*0780*/  SHF.R.S32.HI R3, RZ, 0x7, R3 ;  /* 0x00000007ff037819 */ /* 0x000fc60000011403 */
[----:B---3--:R-:W-:Y:S02]  /*0790*/  FMUL R5, R5, UR5 ;  /* 0x0000000505057c20 */ /* 0x008fe40008400000 */
[----:B------:R-:W-:-:S04]  /*07a0*/  IMAD.SHL.U32 R4, R3, 0x8, RZ ;  /* 0x0000000803047824 */ /* 0x000fc800078e00ff */
[----:B------:R-:W-:Y:S01]  /*07b0*/  F2I.U32.TRUNC.NTZ R5, R5 ;  /* 0x0000000500057305 */ /* 0x000fe2000020f000 */
[----:B------:R-:W-:-:S07]  /*07c0*/  IABS R7, R4 ;  /* 0x0000000400077213 */ /* 0x000fce0000000000 */
[----:B------:R-:W1:Y:S08]  /*07d0*/  I2F.RP R0, R7 ;  /* 0x0000000700007306 */ /* 0x000e700000209400 */
[----:B-1----:R-:W1:Y:S02]  /*07e0*/  MUFU.RCP R0, R0 ;  /* 0x0000000000007308 */ /* 0x002e640000001000 */
[----:B-1----:R-:W-:Y:S01]  /*07f0*/  VIADD R2, R0, 0xffffffe ;  /* 0x0ffffffe00027836 */ /* 0x002fe20000000000 */
[----:B------:R-:W-:-:S05]  /*0800*/  IABS R0, R5 ;  /* 0x0000000500007213 */ /* 0x000fca0000000000 */
[----:B------:R1:W2:Y:S02]  /*0810*/  F2I.FTZ.U32.TRUNC.NTZ R3, R2 ;  /* 0x0000000200037305 */ /* 0x0002a4000021f000 */
[----:B-1----:R-:W-:Y:S02]  /*0820*/  IMAD.MOV.U32 R2, RZ, RZ, RZ ;  /* 0x000000ffff027224 */ /* 0x002fe400078e00ff */
[----:B--2---:R-:W-:-:S04]  /*0830*/  IMAD.MOV R6, RZ, RZ, -R3 ;  /* 0x000000ffff067224 */ /* 0x004fc800078e0a03 */
[----:B------:R-:W-:Y:S01]  /*0840*/  IMAD R9, R6, R7, RZ ;  /* 0x0000000706097224 */ /* 0x000fe200078e02ff */
[----:B------:R-:W-:-:S03]  /*0850*/  IABS R6, R4 ;  /* 0x0000000400067213 */ /* 0x000fc60000000000 */
[----:B------:R-:W-:-:S04]  /*0860*/  IMAD.HI.U32 R3, R3, R9, R2 ;  /* 0x0000000903037227 */ /* 0x000fc800078e0002 */
[----:B------:R-:W-:Y:S02]  /*0870*/  IMAD.MOV R2, RZ, RZ, -R6 ;  /* 0x000000ffff027224 */ /* 0x000fe400078e0a06 */
[----:B------:R-:W-:-:S04]  /*0880*/  IMAD.HI.U32 R3, R3, R0, RZ ;  /* 0x0000000003037227 */ /* 0x000fc800078e00ff */
[----:B------:R-:W-:Y:S01]  /*0890*/  IMAD R0, R3, R2, R0 ;  /* 0x0000000203007224 */ /* 0x000fe200078e0200 */
[----:B------:R-:W-:Y:S04]  /*08a0*/  BAR.SYNC.DEFER_BLOCKING 0x0 ;  /* 0x0000000000007b1d */ /* 0x000fe80000010000 */
[----:B------:R-:W-:-:S13]  /*08b0*/  ISETP.GT.U32.AND P1, PT, R7, R0, PT ;  /* 0x000000000700720c */ /* 0x000fda0003f24070 */
[----:B------:R-:W-:Y:S02]  /*08c0*/  @!P1 IMAD.IADD R0, R0, 0x1, -R7 ;  /* 0x0000000100009824 */ /* 0x000fe400078e0a07 */
[----:B------:R-:W-:Y:S01]  /*08d0*/  @!P1 VIADD R3, R3, 0x1 ;  /* 0x0000000103039836 */ /* 0x000fe20000000000 */
[----:B------:R-:W-:Y:S02]  /*08e0*/  ISETP.NE.AND P1, PT, R4, RZ, PT ;  /* 0x000000ff0400720c */ /* 0x000fe40003f25270 */
[----:B------:R-:W-:Y:S02]  /*08f0*/  ISETP.GE.U32.AND P0, PT, R0, R7, PT ;  /* 0x000000070000720c */ /* 0x000fe40003f06070 */
[----:B------:R-:W-:-:S04]  /*0900*/  LOP3.LUT R0, R5, R4, RZ, 0x3c, !PT ;  /* 0x0000000405007212 */ /* 0x000fc800078e3cff */
[----:B------:R-:W-:Y:S01]  /*0910*/  ISETP.GE.AND P2, PT, R0, RZ, PT ;  /* 0x000000ff0000720c */ /* 0x000fe20003f46270 */
[----:B------:R-:W-:-:S06]  /*0920*/  VIADD R0, R24, 0xff ;  /* 0x000000ff18007836 */ /* 0x000fcc0000000000 */
[----:B------:R-:W-:-:S04]  /*0930*/  @P0 VIADD R3, R3, 0x1 ;  /* 0x0000000103030836 */ /* 0x000fc80000000000 */
[----:B------:R-:W-:Y:S01]  /*0940*/  IMAD.MOV.U32 R2, RZ, RZ, R3 ;  /* 0x000000ffff027224 */ /* 0x000fe200078e0003 */
[----:B------:R-:W-:-:S03]  /*0950*/  SHF.R.S32.HI R3, RZ, 0x1f, R0 ;  /* 0x0000001fff037819 */ /* 0x000fc60000011400 */
[----:B------:R-:W-:Y:S01]  /*0960*/  @!P2 IMAD.MOV R2, RZ, RZ, -R2 ;  /* 0x000000ffff02a224 */ /* 0x000fe200078e0a02 */
[----:B------:R-:W-:Y:S02]  /*0970*/  @!P1 LOP3.LUT R2, RZ, R4, RZ, 0x33, !PT ;  /* 0x00000004ff029212 */ /* 0x000fe400078e33ff */
[----:B------:R-:W-:-:S03]  /*0980*/  LEA.HI R3, R3, R0, RZ, 0x8 ;  /* 0x0000000003037211 */ /* 0x000fc600078f40ff */
[----:B------:R-:W-:Y:S02]  /*0990*/  IMAD.SHL.U32 R8, R2, 0x8, RZ ;  /* 0x0000000802087824 */ /* 0x000fe400078e00ff */
[----:B------:R-:W-:-:S03]  /*09a0*/  IMAD.MOV R2, RZ, RZ, -R2 ;  /* 0x000000ffff027224 */ /* 0x000fc600078e0a02 */
[----:B------:R-:W-:Y:S01]  /*09b0*/  LEA.HI.SX32 R3, R3, -R8, 0x18 ;  /* 0x8000000803037211 */ /* 0x000fe200078fc2ff */
[----:B------:R-:W-:-:S03]  /*09c0*/  IMAD R10, R4, R2, R5 ;  /* 0x00000002040a7224 */ /* 0x000fc600078e0205 */
[----:B------:R-:W-:Y:S02]  /*09d0*/  VIMNMX R11, PT, PT, R3, 0x8, PT ;  /* 0x00000008030b7848 */ /* 0x000fe40003fe0100 */
[----:B------:R-:W-:Y:S02]  /*09e0*/  IABS R9, R10 ;  /* 0x0000000a00097213 */ /* 0x000fe40000000000 */
[-C--:B------:R-:W-:Y:S02]  /*09f0*/  IABS R7, R11.reuse ;  /* 0x0000000b00077213 */ /* 0x080fe40000000000 */
[----:B------:R-:W-:Y:S02]  /*0a00*/  IABS R4, R11 ;  /* 0x0000000b00047213 */ /* 0x000fe40000000000 */
[----:B------:R-:W1:Y:S08]  /*0a10*/  I2F.RP R0, R7 ;  /* 0x0000000700007306 */ /* 0x000e700000209400 */
[----:B-1----:R-:W1:Y:S02]  /*0a20*/  MUFU.RCP R0, R0 ;  /* 0x0000000000007308 */ /* 0x002e640000001000 */
[----:B-1----:R-:W-:-:S02]  /*0a30*/  VIADD R3, R0, 0xffffffe ;  /* 0x0ffffffe00037836 */ /* 0x002fc40000000000 */
[----:B------:R-:W-:-:S04]  /*0a40*/  IMAD.MOV R0, RZ, RZ, -R4 ;  /* 0x000000ffff007224 */ /* 0x000fc800078e0a04 */
[----:B------:R-:W1:Y:S08]  /*0a50*/  I2F.RP R4, R15 ;  /* 0x0000000f00047306 */ /* 0x000e700000209400 */
[----:B------:R-:W2:Y:S08]  /*0a60*/  F2I.FTZ.U32.TRUNC.NTZ R3, R3 ;  /* 0x0000000300037305 */ /* 0x000eb0000021f000 */
[----:B-1----:R-:W1:Y:S01]  /*0a70*/  MUFU.RCP R4, R4 ;  /* 0x0000000400047308 */ /* 0x002e620000001000 */
[----:B--2---:R-:W-:-:S04]  /*0a80*/  IMAD.MOV R6, RZ, RZ, -R3 ;  /* 0x000000ffff067224 */ /* 0x004fc800078e0a03 */
[----:B------:R-:W-:-:S04]  /*0a90*/  IMAD.MOV.U32 R2, RZ, RZ, R6 ;  /* 0x000000ffff027224 */ /* 0x000fc800078e0006 */
[----:B------:R-:W-:Y:S02]  /*0aa0*/  IMAD R5, R2, R7, RZ ;  /* 0x0000000702057224 */ /* 0x000fe400078e02ff */
[----:B------:R-:W-:-:S04]  /*0ab0*/  IMAD.MOV.U32 R2, RZ, RZ, RZ ;  /* 0x000000ffff027224 */ /* 0x000fc800078e00ff */
[----:B------:R-:W-:Y:S02]  /*0ac0*/  IMAD.HI.U32 R2, R3, R5, R2 ;  /* 0x0000000503027227 */ /* 0x000fe400078e0002 */
[----:B------:R-:W2:Y:S02]  /*0ad0*/  I2F.RP R3, R26 ;  /* 0x0000001a00037306 */ /* 0x000ea40000209400 */
[----:B-1----:R-:W-:Y:S02]  /*0ae0*/  VIADD R5, R4, 0xffffffe ;  /* 0x0ffffffe04057836 */ /* 0x002fe40000000000 */
[----:B------:R-:W-:-:S04]  /*0af0*/  IMAD.HI.U32 R2, R2, R9, RZ ;  /* 0x0000000902027227 */ /* 0x000fc800078e00ff */
[----:B------:R-:W-:Y:S01]  /*0b00*/  IMAD R0, R2, R0, R9 ;  /* 0x0000000002007224 */ /* 0x000fe200078e0209 */
[----:B------:R-:W-:Y:S01]  /*0b10*/  F2I.FTZ.U32.TRUNC.NTZ R5, R5 ;  /* 0x0000000500057305 */ /* 0x000fe2000021f000 */
[----:B----4-:R-:W-:-:S03]  /*0b20*/  IMAD R9, R33, 0x40, R38 ;  /* 0x0000004021097824 */ /* 0x010fc600078e0226 */
[----:B------:R-:W-:-:S04]  /*0b30*/  ISETP.GT.U32.AND P1, PT, R7, R0, PT ;  /* 0x000000000700720c */ /* 0x000fc80003f24070 */
[----:B--2---:R-:W1:Y:S09]  /*0b40*/  MUFU.RCP R3, R3 ;  /* 0x0000000300037308 */ /* 0x004e720000001000 */
[----:B------:R-:W-:Y:S02]  /*0b50*/  @!P1 IMAD.IADD R0, R0, 0x1, -R7 ;  /* 0x0000000100009824 */ /* 0x000fe400078e0a07 */
[----:B------:R-:W-:Y:S01]  /*0b60*/  @!P1 VIADD R2, R2, 0x1 ;  /* 0x0000000102029836 */ /* 0x000fe20000000000 */
[----:B------:R-:W-:-:S02]  /*0b70*/  ISETP.NE.AND P1, PT, R11, RZ, PT ;  /* 0x000000ff0b00720c */ /* 0x000fc40003f25270 */
[----:B------:R-:W-:Y:S02]  /*0b80*/  ISETP.GE.U32.AND P0, PT, R0, R7, PT ;  /* 0x000000070000720c */ /* 0x000fe40003f06070 */
[----:B------:R-:W-:Y:S01]  /*0b90*/  LOP3.LUT R0, R10, R11, RZ, 0x3c, !PT ;  /* 0x0000000b0a007212 */ /* 0x000fe200078e3cff */
[----:B-1----:R-:W-:-:S03]  /*0ba0*/  VIADD R6, R3, 0xffffffe ;  /* 0x0ffffffe03067836 */ /* 0x002fc60000000000 */
[----:B------:R-:W-:Y:S01]  /*0bb0*/  ISETP.GE.AND P2, PT, R0, RZ, PT ;  /* 0x000000ff0000720c */ /* 0x000fe20003f46270 */
[----:B------:R1:W2:Y:S06]  /*0bc0*/  F2I.FTZ.U32.TRUNC.NTZ R3, R6 ;  /* 0x0000000600037305 */ /* 0x0002ac000021f000 */
[----:B------:R-:W-:Y:S02]  /*0bd0*/  @P0 VIADD R2, R2, 0x1 ;  /* 0x0000000102020836 */ /* 0x000fe40000000000 */
[----:B-1----:R-:W-:Y:S02]  /*0be0*/  IMAD.MOV R6, RZ, RZ, -R5 ;  /* 0x000000ffff067224 */ /* 0x002fe400078e0a05 */
[----:B------:R-:W-:Y:S01]  /*0bf0*/  IMAD.MOV.U32 R12, RZ, RZ, R2 ;  /* 0x000000ffff0c7224 */ /* 0x000fe200078e0002 */
[----:B------:R-:W-:-:S03]  /*0c00*/  MOV R2, 0x400 ;  /* 0x0000040000027802 */ /* 0x000fc60000000f00 */
[----:B------:R-:W-:Y:S01]  /*0c10*/  @!P2 IMAD.MOV R12, RZ, RZ, -R12 ;  /* 0x000000ffff0ca224 */ /* 0x000fe200078e0a0c */
[----:B------:R-:W-:Y:S01]  /*0c20*/  @!P1 LOP3.LUT R12, RZ, R11, RZ, 0x33, !PT ;  /* 0x0000000bff0c9212 */ /* 0x000fe200078e33ff */
[----:B--2---:R-:W-:Y:S01]  /*0c30*/  IMAD.MOV R4, RZ, RZ, -R3 ;  /* 0x000000ffff047224 */ /* 0x004fe200078e0a03 */
[----:B------:R-:W-:Y:S01]  /*0c40*/  R2UR UR15, R2 ;  /* 0x00000000020f72ca */ /* 0x000fe200000e0000 */
[----:B------:R-:W-:Y:S02]  /*0c50*/  IMAD.SHL.U32 R2, R33, 0x80, RZ ;  /* 0x0000008021027824 */ /* 0x000fe400078e00ff */
[----:B------:R-:W-:-:S03]  /*0c60*/  IMAD.MOV R0, RZ, RZ, -R12 ;  /* 0x000000ffff007224 */ /* 0x000fc600078e0a0c */
[----:B------:R-:W-:Y:S01]  /*0c70*/  LOP3.LUT R7, R2, 0x80, RZ, 0xc0, !PT ;  /* 0x0000008002077812 */ /* 0x000fe200078ec0ff */
[----:B------:R-:W-:Y:S02]  /*0c80*/  IMAD R0, R11, R0, R10 ;  /* 0x000000000b007224 */ /* 0x000fe400078e020a */
[----:B------:R-:W-:Y:S02]  /*0c90*/  IMAD.MOV.U32 R11, RZ, RZ, R4 ;  /* 0x000000ffff0b7224 */ /* 0x000fe400078e0004 */
[----:B------:R-:W-:Y:S02]  /*0ca0*/  IMAD.IADD R4, R8, 0x1, R0 ;  /* 0x0000000108047824 */ /* 0x000fe400078e0200 */
[----:B------:R-:W-:Y:S01]  /*0cb0*/  IMAD R11, R11, R26, RZ ;  /* 0x0000001a0b0b7224 */ /* 0x000fe200078e02ff */
[----:B0-----:R-:W-:Y:S01]  /*0cc0*/  ULEA UR15, UR4, UR15, 0x18 ;  /* 0x0000000f040f7291 */ /* 0x001fe2000f8ec0ff */
[----:B------:R-:W-:Y:S02]  /*0cd0*/  IMAD.MOV.U32 R2, RZ, RZ, RZ ;  /* 0x000000ffff027224 */ /* 0x000fe400078e00ff */
[----:B------:R-:W-:Y:S01]  /*0ce0*/  IMAD.SHL.U32 R0, R12, 0x80, RZ ;  /* 0x000000800c007824 */ /* 0x000fe200078e00ff */
[----:B------:R-:W-:Y:S01]  /*0cf0*/  UIADD3 UR8, UPT, UPT, UR15, 0x2000, URZ ;  /* 0x000020000f087890 */ /* 0x000fe2000fffe0ff */
[----:B------:R-:W-:Y:S01]  /*0d00*/  IMAD.HI.U32 R8, R3, R11, R2 ;  /* 0x0000000b03087227 */ /* 0x000fe200078e0002 */
[----:B------:R-:W-:Y:S01]  /*0d10*/  LOP3.LUT R3, R27, 0x7f, RZ, 0xc0, !PT ;  /* 0x0000007f1b037812 */ /* 0x000fe200078ec0ff */
[----:B------:R-:W-:Y:S01]  /*0d20*/  UMOV UR4, 0x1 ;  /* 0x0000000100047882 */ /* 0x000fe20000000000 */
[----:B------:R-:W-:Y:S01]  /*0d30*/  LOP3.LUT R9, R0, 0x43, R9, 0xf8, !PT ;  /* 0x0000004300097812 */ /* 0x000fe200078ef809 */
[----:B------:R-:W-:-:S02]  /*0d40*/  IMAD R2, R4, 0x100, R7 ;  /* 0x0000010004027824 */ /* 0x000fc400078e0207 */
[----:B------:R-:W-:Y:S01]  /*0d50*/  IMAD.MOV.U32 R4, RZ, RZ, RZ ;  /* 0x000000ffff047224 */ /* 0x000fe200078e00ff */
[----:B------:R-:W-:Y:S01]  /*0d60*/  LOP3.LUT R12, R9, 0x4, RZ, 0xfc, !PT ;  /* 0x00000004090c7812 */ /* 0x000fe200078efcff */
[----:B------:R-:W-:Y:S01]  /*0d70*/  IMAD.IADD R2, R3, 0x1, R2 ;  /* 0x0000000103027824 */ /* 0x000fe200078e0202 */
[----:B------:R-:W-:Y:S01]  /*0d80*/  IABS R11, R9 ;  /* 0x00000009000b7213 */ /* 0x000fe20000000000 */
[----:B------:R-:W-:Y:S01]  /*0d90*/  IMAD R7, R6, R15, RZ ;  /* 0x0000000f06077224 */ /* 0x000fe200078e02ff */
[----:B------:R-:W-:Y:S02]  /*0da0*/  IABS R13, R12 ;  /* 0x0000000c000d7213 */ /* 0x000fe40000000000 */
[----:B------:R-:W-:Y:S01]  /*0db0*/  IABS R10, R2 ;  /* 0x00000002000a7213 */ /* 0x000fe20000000000 */
[----:B------:R-:W-:Y:S01]  /*0dc0*/  IMAD.HI.U32 R4, R5, R7, R4 ;  /* 0x0000000705047227 */ /* 0x000fe200078e0004 */
[C---:B------:R-:W-:Y:S02]  /*0dd0*/  LOP3.LUT R14, R9.reuse, 0x8, RZ, 0xfc, !PT ;  /* 0x00000008090e7812 */ /* 0x040fe400078efcff */
[----:B------:R-:W-:Y:S01]  /*0de0*/  LOP3.LUT R18, R9, 0x10, RZ, 0xfc, !PT ;  /* 0x0000001009127812 */ /* 0x000fe200078efcff */
[----:B------:R-:W-:Y:S01]  /*0df0*/  IMAD.HI.U32 R6, R8, R13, RZ ;  /* 0x0000000d08067227 */ /* 0x000fe200078e00ff */
[----:B------:R-:W-:-:S02]  /*0e00*/  IABS R17, R14 ;  /* 0x0000000e00117213 */ /* 0x000fc40000000000 */
[C---:B------:R-:W-:Y:S01]  /*0e10*/  LOP3.LUT R32, R9.reuse, 0x18, RZ, 0xfc, !PT ;  /* 0x0000001809207812 */ /* 0x040fe200078efcff */
[----:B------:R-:W-:Y:S01]  /*0e20*/  IMAD.HI.U32 R4, R4, R10, RZ ;  /* 0x0000000a04047227 */ /* 0x000fe200078e00ff */
[C---:B------:R-:W-:Y:S02]  /*0e30*/  LOP3.LUT R34, R9.reuse, 0x1c, RZ, 0xfc, !PT ;  /* 0x0000001c09227812 */ /* 0x040fe400078efcff */
[----:B------:R-:W-:Y:S01]  /*0e40*/  IABS R23, R32 ;  /* 0x0000002000177213 */ /* 0x000fe20000000000 */
[----:B------:R-:W-:Y:S01]  /*0e50*/  IMAD.MOV R7, RZ, RZ, -R6 ;  /* 0x000000ffff077224 */ /* 0x000fe200078e0a06 */
[----:B------:R-:W-:Y:S01]  /*0e60*/  ISETP.GE.AND P1, PT, R14, RZ, PT ;  /* 0x000000ff0e00720c */ /* 0x000fe20003f26270 */
[----:B------:R-:W-:Y:S01]  /*0e70*/  IMAD.MOV R6, RZ, RZ, -R4 ;  /* 0x000000ffff067224 */ /* 0x000fe200078e0a04 */
[C---:B------:R-:W-:Y:S01]  /*0e80*/  LOP3.LUT R20, R9.reuse, 0x14, RZ, 0xfc, !PT ;  /* 0x0000001409147812 */ /* 0x040fe200078efcff */
[----:B------:R-:W-:Y:S01]  /*0e90*/  IMAD.HI.U32 R5, R8, R11, RZ ;  /* 0x0000000b08057227 */ /* 0x000fe200078e00ff */
[----:B------:R-:W-:-:S02]  /*0ea0*/  LOP3.LUT R36, R9, 0x20, RZ, 0xfc, !PT ;  /* 0x0000002009247812 */ /* 0x000fc400078efcff */
[----:B------:R-:W-:Y:S01]  /*0eb0*/  IABS R21, R20 ;  /* 0x0000001400157213 */ /* 0x000fe20000000000 */
[----:B------:R-:W-:Y:S01]  /*0ec0*/  IMAD R6, R15, R6, R10 ;  /* 0x000000060f067224 */ /* 0x000fe200078e020a */
[----:B------:R-:W-:Y:S01]  /*0ed0*/  ISETP.GE.AND P2, PT, R12, RZ, PT ;  /* 0x000000ff0c00720c */ /* 0x000fe20003f46270 */
[----:B------:R-:W-:Y:S01]  /*0ee0*/  IMAD.MOV R5, RZ, RZ, -R5 ;  /* 0x000000ffff057224 */ /* 0x000fe200078e0a05 */
[----:B------:R-:W-:Y:S01]  /*0ef0*/  LOP3.LUT R37, R9, 0x24, RZ, 0xfc, !PT ;  /* 0x0000002409257812 */ /* 0x000fe200078efcff */
[----:B------:R-:W-:Y:S01]  /*0f00*/  IMAD.HI.U32 R12, R8, R21, RZ ;  /* 0x00000015080c7227 */ /* 0x000fe200078e00ff */
[----:B------:R-:W-:Y:S02]  /*0f10*/  ISETP.GT.U32.AND P3, PT, R15, R6, PT ;  /* 0x000000060f00720c */ /* 0x000fe40003f64070 */
[C---:B------:R-:W-:Y:S01]  /*0f20*/  LOP3.LUT R39, R9.reuse, 0x28, RZ, 0xfc, !PT ;  /* 0x0000002809277812 */ /* 0x040fe200078efcff */
[C---:B------:R-:W-:Y:S01]  /*0f30*/  IMAD R4, R26.reuse, R5, R11 ;  /* 0x000000051a047224 */ /* 0x040fe200078e020b */
[C---:B------:R-:W-:Y:S01]  /*0f40*/  LOP3.LUT R11, R9.reuse, 0xc, RZ, 0xfc, !PT ;  /* 0x0000000c090b7812 */ /* 0x040fe200078efcff */
[----:B------:R-:W-:Y:S01]  /*0f50*/  IMAD R5, R26, R7, R13 ;  /* 0x000000071a057224 */ /* 0x000fe200078e020d */
[----:B------:R-:W-:Y:S01]  /*0f60*/  LOP3.LUT R40, R9, 0x2c, RZ, 0xfc, !PT ;  /* 0x0000002c09287812 */ /* 0x000fe200078efcff */
[----:B------:R-:W-:Y:S01]  /*0f70*/  IMAD.HI.U32 R7, R8, R17, RZ ;  /* 0x0000001108077227 */ /* 0x000fe200078e00ff */
[----:B------:R-:W-:-:S02]  /*0f80*/  ISETP.GT.U32.AND P5, PT, R26, R4, PT ;  /* 0x000000041a00720c */ /* 0x000fc40003fa4070 */
[----:B------:R-:W-:Y:S01]  /*0f90*/  IABS R19, R11 ;  /* 0x0000000b00137213 */ /* 0x000fe20000000000 */
[----:B------:R-:W-:Y:S01]  /*0fa0*/  IMAD.MOV R7, RZ, RZ, -R7 ;  /* 0x000000ffff077224 */ /* 0x000fe200078e0a07 */
[----:B------:R-:W-:Y:S01]  /*0fb0*/  ISETP.GE.AND P0, PT, R11, RZ, PT ;  /* 0x000000ff0b00720c */ /* 0x000fe20003f06270 */
[----:B------:R-:W-:Y:S01]  /*0fc0*/  @!P3 IMAD.IADD R6, R6, 0x1, -R15 ;  /* 0x000000010606b824 */ /* 0x000fe200078e0a0f */
[C---:B------:R-:W-:Y:S01]  /*0fd0*/  LOP3.LUT R41, R9.reuse, 0x30, RZ, 0xfc, !PT ;  /* 0x0000003009297812 */ /* 0x040fe200078efcff */
[----:B------:R-:W-:Y:S01]  /*0fe0*/  IMAD.HI.U32 R10, R8, R19, RZ ;  /* 0x00000013080a7227 */ /* 0x000fe200078e00ff */
[----:B------:R-:W-:Y:S02]  /*0ff0*/  LOP3.LUT R42, R9, 0x34, RZ, 0xfc, !PT ;  /* 0x00000034092a7812 */ /* 0x000fe400078efcff */
[----:B------:R-:W-:Y:S01]  /*1000*/  ISETP.GT.U32.AND P4, PT, R15, R6, PT ;  /* 0x000000060f00720c */ /* 0x000fe20003f84070 */
[----:B------:R-:W-:Y:S01]  /*1010*/  IMAD R7, R26, R7, R17 ;  /* 0x000000071a077224 */ /* 0x000fe200078e0211 */
[----:B------:R-:W-:Y:S01]  /*1020*/  IABS R17, R18 ;  /* 0x0000001200117213 */ /* 0x000fe20000000000 */
[----:B------:R-:W-:Y:S01]  /*1030*/  @!P5 IMAD.IADD R4, R4, 0x1, -R26 ;  /* 0x000000010404d824 */ /* 0x000fe200078e0a1a */
[----:B------:R-:W-:Y:S01]  /*1040*/  ISETP.GT.U32.AND P5, PT, R26, R5, PT ;  /* 0x000000051a00720c */ /* 0x000fe20003fa4070 */
[----:B------:R-:W-:Y:S01]  /*1050*/  IMAD.MOV R10, RZ, RZ, -R10 ;  /* 0x000000ffff0a7224 */ /* 0x000fe200078e0a0a */
[----:B------:R-:W-:Y:S01]  /*1060*/  LOP3.LUT R43, R9, 0x38, RZ, 0xfc, !PT ;  /* 0x00000038092b7812 */ /* 0x000fe200078efcff */
[----:B------:R-:W-:Y:S01]  /*1070*/  IMAD.HI.U32 R11, R8, R17, RZ ;  /* 0x00000011080b7227 */ /* 0x000fe200078e00ff */
[----:B------:R-:W-:-:S02]  /*1080*/  ISETP.GT.U32.AND P3, PT, R26, R4, PT ;  /* 0x000000041a00720c */ /* 0x000fc40003f64070 */
[----:B------:R-:W-:Y:S01]  /*1090*/  LOP3.LUT R30, R9, 0x3c, RZ, 0xfc, !PT ;  /* 0x0000003c091e7812 */ /* 0x000fe200078efcff */
[----:B------:R-:W-:Y:S01]  /*10a0*/  IMAD R10, R26, R10, R19 ;  /* 0x0000000a1a0a7224 */ /* 0x000fe200078e0213 */
[----:B------:R-:W-:Y:S01]  /*10b0*/  IABS R19, R36 ;  /* 0x0000002400137213 */ /* 0x000fe20000000000 */
[----:B------:R-:W-:Y:S01]  /*10c0*/  @!P4 IMAD.IADD R6, R6, 0x1, -R15 ;  /* 0x000000010606c824 */ /* 0x000fe200078e0a0f */
[C---:B------:R-:W-:Y:S01]  /*10d0*/  ISETP.GT.U32.AND P4, PT, R26.reuse, R7, PT ;  /* 0x000000071a00720c */ /* 0x040fe20003f84070 */
[----:B------:R-:W-:Y:S01]  /*10e0*/  IMAD.MOV R11, RZ, RZ, -R11 ;  /* 0x000000ffff0b7224 */ /* 0x000fe200078e0a0b */
[----:B------:R-:W-:Y:S01]  /*10f0*/  IABS R15, R34 ;  /* 0x00000022000f7213 */ /* 0x000fe20000000000 */
[----:B------:R-:W-:Y:S01]  /*1100*/  @!P5 IMAD.IADD R5, R5, 0x1, -R26 ;  /* 0x000000010505d824 */ /* 0x000fe200078e0a1a */
[C---:B------:R-:W-:Y:S01]  /*1110*/  ISETP.GT.U32.AND P5, PT, R26.reuse, R10, PT ;  /* 0x0000000a1a00720c */ /* 0x040fe20003fa4070 */
[----:B------:R-:W-:Y:S01]  /*1120*/  IMAD R11, R26, R11, R17 ;  /* 0x0000000b1a0b7224 */ /* 0x000fe200078e0211 */
[----:B------:R-:W-:Y:S01]  /*1130*/  IABS R29, R42 ;  /* 0x0000002a001d7213 */ /* 0x000fe20000000000 */
[----:B------:R-:W-:Y:S01]  /*1140*/  IMAD.HI.U32 R13, R8, R23, RZ ;  /* 0x00000017080d7227 */ /* 0x000fe200078e00ff */
[----:B------:R-:W-:-:S02]  /*1150*/  ISETP.GT.U32.AND P6, PT, R26, R5, PT ;  /* 0x000000051a00720c */ /* 0x000fc40003fc4070 */
[----:B------:R-:W-:Y:S01]  /*1160*/  IABS R31, R43 ;  /* 0x0000002b001f7213 */ /* 0x000fe20000000000 */
[--C-:B------:R-:W-:Y:S01]  /*1170*/  @!P3 IMAD.IADD R4, R4, 0x1, -R26.reuse ;  /* 0x000000010404b824 */ /* 0x100fe200078e0a1a */
[----:B------:R-:W-:Y:S01]  /*1180*/  ISETP.GT.U32.AND P3, PT, R26, R11, PT ;  /* 0x0000000b1a00720c */ /* 0x000fe20003f64070 */
[--C-:B------:R-:W-:Y:S01]  /*1190*/  @!P4 IMAD.IADD R7, R7, 0x1, -R26.reuse ;  /* 0x000000010707c824 */ /* 0x100fe200078e0a1a */
[----:B------:R-:W-:Y:S01]  /*11a0*/  IABS R35, R30 ;  /* 0x0000001e00237213 */ /* 0x000fe20000000000 */
[----:B------:R-:W-:Y:S02]  /*11b0*/  IMAD.MOV R13, RZ, RZ, -R13 ;  /* 0x000000ffff0d7224 */ /* 0x000fe400078e0a0d */
[----:B------:R-:W-:Y:S01]  /*11c0*/  @!P5 IMAD.IADD R10, R10, 0x1, -R26 ;  /* 0x000000010a0ad824 */ /* 0x000fe200078e0a1a */
[----:B------:R-:W-:Y:S01]  /*11d0*/  ISETP.GT.U32.AND P5, PT, R26, R7, PT ;  /* 0x000000071a00720c */ /* 0x000fe20003fa4070 */
[----:B------:R-:W-:-:S04]  /*11e0*/  IMAD.HI.U32 R14, R8, R15, RZ ;  /* 0x0000000f080e7227 */ /* 0x000fc800078e00ff */
[C---:B------:R-:W-:Y:S01]  /*11f0*/  IMAD R13, R26.reuse, R13, R23 ;  /* 0x0000000d1a0d7224 */ /* 0x040fe200078e0217 */
[----:B------:R-:W-:Y:S01]  /*1200*/  IABS R23, R39 ;  /* 0x0000002700177213 */ /* 0x000fe20000000000 */
[----:B------:R-:W-:Y:S02]  /*1210*/  IMAD.MOV R14, RZ, RZ, -R14 ;  /* 0x000000ffff0e7224 */ /* 0x000fe400078e0a0e */
[--C-:B------:R-:W-:Y:S02]  /*1220*/  @!P3 IMAD.IADD R11, R11, 0x1, -R26.reuse ;  /* 0x000000010b0bb824 */ /* 0x100fe400078e0a1a */
[C---:B------:R-:W-:Y:S02]  /*1230*/  IMAD R14, R26.reuse, R14, R15 ;  /* 0x0000000e1a0e7224 */ /* 0x040fe400078e020f */
[----:B------:R-:W-:Y:S01]  /*1240*/  @!P5 IMAD.IADD R7, R7, 0x1, -R26 ;  /* 0x000000010707d824 */ /* 0x000fe200078e0a1a */
[----:B------:R-:W-:Y:S01]  /*1250*/  ISETP.GT.U32.AND P5, PT, R26, R13, PT ;  /* 0x0000000d1a00720c */ /* 0x000fe20003fa4070 */
[----:B------:R-:W-:Y:S01]  /*1260*/  IMAD.HI.U32 R15, R8, R19, RZ ;  /* 0x00000013080f7227 */ /* 0x000fe200078e00ff */
[----:B------:R-:W-:-:S03]  /*1270*/  ISETP.GT.U32.AND P3, PT, R26, R11, PT ;  /* 0x0000000b1a00720c */ /* 0x000fc60003f64070 */
[----:B------:R-:W-:Y:S02]  /*1280*/  IMAD.MOV R12, RZ, RZ, -R12 ;  /* 0x000000ffff0c7224 */ /* 0x000fe400078e0a0c */
[----:B------:R-:W-:Y:S02]  /*1290*/  IMAD.MOV R15, RZ, RZ, -R15 ;  /* 0x000000ffff0f7224 */ /* 0x000fe400078e0a0f */
[C---:B------:R-:W-:Y:S01]  /*12a0*/  IMAD R12, R26.reuse, R12, R21 ;  /* 0x0000000c1a0c7224 */ /* 0x040fe200078e0215 */
[----:B------:R-:W-:Y:S01]  /*12b0*/  IABS R21, R37 ;  /* 0x0000002500157213 */ /* 0x000fe20000000000 */
[C---:B------:R-:W-:Y:S02]  /*12c0*/  IMAD R15, R26.reuse, R15, R19 ;  /* 0x0000000f1a0f7224 */ /* 0x040fe400078e0213 */
[----:B------:R-:W-:Y:S01]  /*12d0*/  @!P5 IMAD.IADD R13, R13, 0x1, -R26 ;  /* 0x000000010d0dd824 */ /* 0x000fe200078e0a1a */
[----:B------:R-:W-:Y:S01]  /*12e0*/  ISETP.GT.U32.AND P4, PT, R26, R12, PT ;  /* 0x0000000c1a00720c */ /* 0x000fe20003f84070 */
[----:B------:R-:W-:Y:S01]  /*12f0*/  IMAD.HI.U32 R16, R8, R21, RZ ;  /* 0x0000001508107227 */ /* 0x000fe200078e00ff */
[----:B------:R-:W-:-:S03]  /*1300*/  ISETP.GT.U32.AND P5, PT, R26, R15, PT ;  /* 0x0000000f1a00720c */ /* 0x000fc60003fa4070 */
[----:B------:R-:W-:-:S04]  /*1310*/  IMAD.HI.U32 R17, R8, R23, RZ ;  /* 0x0000001708117227 */ /* 0x000fc800078e00ff */
[----:B------:R-:W-:Y:S02]  /*1320*/  IMAD.MOV R16, RZ, RZ, -R16 ;  /* 0x000000ffff107224 */ /* 0x000fe400078e0a10 */
[--C-:B------:R-:W-:Y:S01]  /*1330*/  @!P3 IMAD.IADD R11, R11, 0x1, -R26.reuse ;  /* 0x000000010b0bb824 */ /* 0x100fe200078e0a1a */
[----:B------:R-:W-:Y:S01]  /*1340*/  ISETP.GE.AND P3, PT, R18, RZ, PT ;  /* 0x000000ff1200720c */ /* 0x000fe20003f66270 */
[--C-:B------:R-:W-:Y:S01]  /*1350*/  @!P6 IMAD.IADD R5, R5, 0x1, -R26.reuse ;  /* 0x000000010505e824 */ /* 0x100fe200078e0a1a */
[C---:B------:R-:W-:Y:S01]  /*1360*/  ISETP.GT.U32.AND P6, PT, R26.reuse, R10, PT ;  /* 0x0000000a1a00720c */ /* 0x040fe20003fc4070 */
[----:B------:R-:W-:Y:S02]  /*1370*/  IMAD.MOV R18, RZ, RZ, -R17 ;  /* 0x000000ffff127224 */ /* 0x000fe400078e0a11 */
[----:B------:R-:W-:Y:S01]  /*1380*/  IMAD R17, R26, R16, R21 ;  /* 0x000000101a117224 */ /* 0x000fe200078e0215 */
[----:B------:R-:W-:Y:S01]  /*1390*/  IABS R21, R40 ;  /* 0x0000002800157213 */ /* 0x000fe20000000000 */
[----:B------:R-:W-:-:S02]  /*13a0*/  @!P5 IMAD.IADD R15, R15, 0x1, -R26 ;  /* 0x000000010f0fd824 */ /* 0x000fc400078e0a1a */
[----:B------:R-:W-:Y:S01]  /*13b0*/  @!P4 IMAD.IADD R12, R12, 0x1, -R26 ;  /* 0x000000010c0cc824 */ /* 0x000fe200078e0a1a */
[C---:B------:R-:W-:Y:S01]  /*13c0*/  ISETP.GT.U32.AND P5, PT, R26.reuse, R17, PT ;  /* 0x000000111a00720c */ /* 0x040fe20003fa4070 */
[----:B------:R-:W-:Y:S01]  /*13d0*/  IMAD R19, R26, R18, R23 ;  /* 0x000000121a137224 */ /* 0x000fe200078e0217 */
[----:B------:R-:W-:Y:S01]  /*13e0*/  IABS R23, R41 ;  /* 0x0000002900177213 */ /* 0x000fe20000000000 */
[----:B------:R-:W-:Y:S01]  /*13f0*/  IMAD.HI.U32 R18, R8, R29, RZ ;  /* 0x0000001d08127227 */ /* 0x000fe200078e00ff */
[----:B------:R-:W-:-:S03]  /*1400*/  ISETP.GT.U32.AND P4, PT, R26, R12, PT ;  /* 0x0000000c1a00720c */ /* 0x000fc60003f84070 */
[----:B------:R-:W-:Y:S01]  /*1410*/  @!P6 IMAD.IADD R10, R10, 0x1, -R26 ;  /* 0x000000010a0ae824 */ /* 0x000fe200078e0a1a */
[----:B------:R-:W-:Y:S01]  /*1420*/  ISETP.GT.U32.AND P6, PT, R26, R14, PT ;  /* 0x0000000e1a00720c */ /* 0x000fe20003fc4070 */
[----:B------:R-:W-:-:S04]  /*1430*/  IMAD.HI.U32 R16, R8, R23, RZ ;  /* 0x0000001708107227 */ /* 0x000fc800078e00ff */
[----:B------:R-:W-:Y:S01]  /*1440*/  @!P5 IMAD.IADD R17, R17, 0x1, -R26 ;  /* 0x000000011111d824 */ /* 0x000fe200078e0a1a */
[----:B------:R-:W-:Y:S01]  /*1450*/  ISETP.GT.U32.AND P5, PT, R26, R19, PT ;  /* 0x000000131a00720c */ /* 0x000fe20003fa4070 */
[----:B------:R-:W-:Y:S02]  /*1460*/  @!P0 IMAD.MOV R10, RZ, RZ, -R10 ;  /* 0x000000ffff0a8224 */ /* 0x000fe400078e0a0a */
[----:B------:R-:W-:Y:S01]  /*1470*/  @!P4 IMAD.IADD R12, R12, 0x1, -R26 ;  /* 0x000000010c0cc824 */ /* 0x000fe200078e0a1a */
[----:B------:R-:W-:Y:S01]  /*1480*/  ISETP.GE.AND P4, PT, R20, RZ, PT ;  /* 0x000000ff1400720c */ /* 0x000fe20003f86270 */
[----:B------:R-:W-:Y:S01]  /*1490*/  IMAD.HI.U32 R20, R8, R31, RZ ;  /* 0x0000001f08147227 */ /* 0x000fe200078e00ff */
[----:B------:R-:W-:-:S03]  /*14a0*/  ISETP.GT.U32.AND P0, PT, R26, R17, PT ;  /* 0x000000111a00720c */ /* 0x000fc60003f04070 */
[----:B------:R-:W-:Y:S01]  /*14b0*/  @!P6 IMAD.IADD R14, R14, 0x1, -R26 ;  /* 0x000000010e0ee824 */ /* 0x000fe200078e0a1a */
[----:B------:R-:W-:Y:S01]  /*14c0*/  ISETP.GE.AND P6, PT, R9, RZ, PT ;  /* 0x000000ff0900720c */ /* 0x000fe20003fc6270 */
[----:B------:R-:W-:-:S04]  /*14d0*/  IMAD.HI.U32 R9, R8, R21, RZ ;  /* 0x0000001508097227 */ /* 0x000fc800078e00ff */
[----:B------:R-:W-:-:S04]  /*14e0*/  IMAD.HI.U32 R8, R8, R35, RZ ;  /* 0x0000002308087227 */ /* 0x000fc800078e00ff */
[----:B------:R-:W-:Y:S01]  /*14f0*/  @!P5 IMAD.IADD R19, R19, 0x1, -R26 ;  /* 0x000000011313d824 */ /* 0x000fe200078e0a1a */
[C---:B------:R-:W-:Y:S01]  /*1500*/  ISETP.GT.U32.AND P5, PT, R26.reuse, R13, PT ;  /* 0x0000000d1a00720c */ /* 0x040fe20003fa4070 */
[----:B------:R-:W-:Y:S02]  /*1510*/  IMAD.MOV R9, RZ, RZ, -R9 ;  /* 0x000000ffff097224 */ /* 0x000fe400078e0a09 */
[----:B------:R-:W-:Y:S02]  /*1520*/  IMAD.MOV R16, RZ, RZ, -R16 ;  /* 0x000000ffff107224 */ /* 0x000fe400078e0a10 */
[----:B------:R-:W-:Y:S02]  /*1530*/  IMAD.MOV R28, RZ, RZ, -R8 ;  /* 0x000000ffff1c7224 */ /* 0x000fe400078e0a08 */
[----:B------:R-:W-:Y:S02]  /*1540*/  IMAD R8, R26, R9, R21 ;  /* 0x000000091a087224 */ /* 0x000fe400078e0215 */
[----:B------:R-:W-:-:S02]  /*1550*/  IMAD.MOV R18, RZ, RZ, -R18 ;  /* 0x000000ffff127224 */ /* 0x000fc400078e0a12 */
[C---:B------:R-:W-:Y:S02]  /*1560*/  IMAD R9, R26.reuse, R16, R23 ;  /* 0x000000101a097224 */ /* 0x040fe400078e0217 */
[----:B------:R-:W-:Y:S01]  /*1570*/  IMAD.MOV.U32 R16, RZ, RZ, R4 ;  /* 0x000000ffff107224 */ /* 0x000fe200078e0004 */
[----:B------:R-:W0:Y:S01]  /*1580*/  LDS R23, [UR15] ;  /* 0x0000000fff177984 */ /* 0x000e220008000800 */
[----:B------:R-:W-:Y:S02]  /*1590*/  IMAD.MOV R22, RZ, RZ, -R20 ;  /* 0x000000ffff167224 */ /* 0x000fe400078e0a14 */
[----:B------:R-:W-:Y:S01]  /*15a0*/  @!P1 IMAD.MOV R7, RZ, RZ, -R7 ;  /* 0x000000ffff079224 */ /* 0x000fe200078e0a07 */
[C---:B------:R-:W-:Y:S01]  /*15b0*/  ISETP.GT.U32.AND P1, PT, R26.reuse, R19, PT ;  /* 0x000000131a00720c */ /* 0x040fe20003f24070 */
[----:B------:R-:W-:Y:S01]  /*15c0*/  @!P3 IMAD.MOV R11, RZ, RZ, -R11 ;  /* 0x000000ffff0bb224 */ /* 0x000fe200078e0a0b */
[C---:B------:R-:W-:Y:S01]  /*15d0*/  ISETP.GT.U32.AND P3, PT, R26.reuse, R8, PT ;  /* 0x000000081a00720c */ /* 0x040fe20003f64070 */
[----:B------:R-:W-:-:S02]  /*15e0*/  IMAD R20, R26, R18, R29 ;  /* 0x000000121a147224 */ /* 0x000fc400078e021d */
[----:B------:R-:W-:Y:S01]  /*15f0*/  @!P6 IMAD.MOV R16, RZ, RZ, -R16 ;  /* 0x000000ffff10e224 */ /* 0x000fe200078e0a10 */
[----:B------:R-:W-:Y:S01]  /*1600*/  ISETP.GT.U32.AND P6, PT, R26, R14, PT ;  /* 0x0000000e1a00720c */ /* 0x000fe20003fc4070 */
[--C-:B------:R-:W-:Y:S01]  /*1610*/  @!P0 IMAD.IADD R17, R17, 0x1, -R26.reuse ;  /* 0x0000000111118824 */ /* 0x100fe200078e0a1a */
[----:B------:R-:W-:Y:S01]  /*1620*/  ISETP.GE.AND P0, PT, R32, RZ, PT ;  /* 0x000000ff2000720c */ /* 0x000fe20003f06270 */
[----:B------:R-:W-:Y:S01]  /*1630*/  @!P5 IMAD.IADD R13, R13, 0x1, -R26 ;  /* 0x000000010d0dd824 */ /* 0x000fe200078e0a1a */
[C---:B------:R-:W-:Y:S01]  /*1640*/  ISETP.GT.U32.AND P5, PT, R26.reuse, R20, PT ;  /* 0x000000141a00720c */ /* 0x040fe20003fa4070 */
[C---:B------:R-:W-:Y:S02]  /*1650*/  IMAD R21, R26.reuse, R22, R31 ;  /* 0x000000161a157224 */ /* 0x040fe400078e021f */
[C---:B------:R-:W-:Y:S02]  /*1660*/  IMAD R22, R26.reuse, R28, R35 ;  /* 0x0000001c1a167224 */ /* 0x040fe400078e0223 */
[----:B------:R-:W-:Y:S01]  /*1670*/  @!P4 IMAD.MOV R12, RZ, RZ, -R12 ;  /* 0x000000ffff0cc224 */ /* 0x000fe200078e0a0c */
[C---:B------:R-:W-:Y:S01]  /*1680*/  ISETP.GT.U32.AND P4, PT, R26.reuse, R9, PT ;  /* 0x000000091a00720c */ /* 0x040fe20003f84070 */
[--C-:B------:R-:W-:Y:S01]  /*1690*/  @!P1 IMAD.IADD R19, R19, 0x1, -R26.reuse ;  /* 0x0000000113139824 */ /* 0x100fe200078e0a1a */
[----:B------:R-:W-:Y:S01]  /*16a0*/  ISETP.GT.U32.AND P1, PT, R26, R22, PT ;  /* 0x000000161a00720c */ /* 0x000fe20003f24070 */
[--C-:B------:R-:W-:Y:S01]  /*16b0*/  @!P3 IMAD.IADD R8, R8, 0x1, -R26.reuse ;  /* 0x000000010808b824 */ /* 0x100fe200078e0a1a */
[----:B------:R-:W-:Y:S01]  /*16c0*/  ISETP.GE.AND P3, PT, R34, RZ, PT ;  /* 0x000000ff2200720c */ /* 0x000fe20003f66270 */
[----:B------:R-:W-:Y:S01]  /*16d0*/  IMAD.MOV.U32 R18, RZ, RZ, R5 ;  /* 0x000000ffff127224 */ /* 0x000fe200078e0005 */
[----:B------:R-:W1:Y:S01]  /*16e0*/  LDC.64 R28, c[0x0][0x3a8] ;  /* 0x0000ea00ff1c7b82 */ /* 0x000e620000000a00 */
[--C-:B------:R-:W-:Y:S01]  /*16f0*/  @!P6 IMAD.IADD R14, R14, 0x1, -R26.reuse ;  /* 0x000000010e0ee824 */ /* 0x100fe200078e0a1a */
[C---:B------:R-:W-:Y:S01]  /*1700*/  ISETP.GT.U32.AND P6, PT, R26.reuse, R21, PT ;  /* 0x000000151a00720c */ /* 0x040fe20003fc4070 */
[----:B------:R-:W-:Y:S01]  /*1710*/  @!P0 IMAD.MOV R13, RZ, RZ, -R13 ;  /* 0x000000ffff0d8224 */ /* 0x000fe200078e0a0d */
[----:B------:R-:W-:Y:S01]  /*1720*/  ISETP.GT.U32.AND P0, PT, R26, R8, PT ;  /* 0x000000081a00720c */ /* 0x000fe20003f04070 */
[----:B------:R-:W-:Y:S01]  /*1730*/  @!P5 IMAD.IADD R20, R20, 0x1, -R26 ;  /* 0x000000011414d824 */ /* 0x000fe200078e0a1a */
[----:B------:R-:W-:Y:S01]  /*1740*/  ISETP.GE.AND P5, PT, R37, RZ, PT ;  /* 0x000000ff2500720c */ /* 0x000fe20003fa6270 */
[----:B------:R-:W-:Y:S01]  /*1750*/  @!P2 IMAD.MOV R18, RZ, RZ, -R18 ;  /* 0x000000ffff12a224 */ /* 0x000fe200078e0a12 */
[----:B------:R-:W-:Y:S01]  /*1760*/  ISETP.GT.U32.AND P2, PT, R26, R15, PT ;  /* 0x0000000f1a00720c */ /* 0x000fe20003f44070 */
[--C-:B------:R-:W-:Y:S01]  /*1770*/  @!P4 IMAD.IADD R9, R9, 0x1, -R26.reuse ;  /* 0x000000010909c824 */ /* 0x100fe200078e0a1a */
[----:B------:R-:W-:Y:S01]  /*1780*/  ISETP.GE.AND P4, PT, R36, RZ, PT ;  /* 0x000000ff2400720c */ /* 0x000fe20003f86270 */
[----:B------:R-:W-:Y:S01]  /*1790*/  @!P1 IMAD.IADD R22, R22, 0x1, -R26 ;  /* 0x0000000116169824 */ /* 0x000fe200078e0a1a */
[----:B------:R-:W2:Y:S01]  /*17a0*/  LDC.64 R4, c[0x0][0x3a0] ;  /* 0x0000e800ff047b82 */ /* 0x000ea20000000a00 */
[----:B------:R-:W-:Y:S01]  /*17b0*/  @!P3 IMAD.MOV R14, RZ, RZ, -R14 ;  /* 0x000000ffff0eb224 */ /* 0x000fe200078e0a0e */
[----:B------:R-:W-:Y:S01]  /*17c0*/  ISETP.GT.U32.AND P1, PT, R26, R9, PT ;  /* 0x000000091a00720c */ /* 0x000fe20003f24070 */
[--C-:B------:R-:W-:Y:S01]  /*17d0*/  @!P6 IMAD.IADD R21, R21, 0x1, -R26.reuse ;  /* 0x000000011515e824 */ /* 0x100fe200078e0a1a */
[----:B------:R-:W-:Y:S01]  /*17e0*/  ISETP.GE.AND P6, PT, R39, RZ, PT ;  /* 0x000000ff2700720c */ /* 0x000fe20003fc6270 */
[--C-:B------:R-:W-:Y:S01]  /*17f0*/  @!P0 IMAD.IADD R8, R8, 0x1, -R26.reuse ;  /* 0x0000000108088824 */ /* 0x100fe200078e0a1a */
[----:B------:R-:W-:Y:S01]  /*1800*/  ISETP.GE.AND P0, PT, R41, RZ, PT ;  /* 0x000000ff2900720c */ /* 0x000fe20003f06270 */
[----:B------:R-:W-:Y:S01]  /*1810*/  @!P5 IMAD.MOV R17, RZ, RZ, -R17 ;  /* 0x000000ffff11d224 */ /* 0x000fe200078e0a11 */
[----:B------:R-:W-:Y:S01]  /*1820*/  BAR.SYNC.DEFER_BLOCKING 0x0 ;  /* 0x0000000000007b1d */ /* 0x000fe20000010000 */
[----:B------:R-:W-:Y:S01]  /*1830*/  @!P2 IMAD.IADD R15, R15, 0x1, -R26 ;  /* 0x000000010f0fa824 */ /* 0x000fe200078e0a1a */
[----:B------:R-:W-:-:S02]  /*1840*/  ISETP.GT.U32.AND P5, PT, R26, R22, PT ;  /* 0x000000161a00720c */ /* 0x000fc40003fa4070 */
[C---:B------:R-:W-:Y:S01]  /*1850*/  ISETP.GT.U32.AND P3, PT, R26.reuse, R20, PT ;  /* 0x000000141a00720c */ /* 0x040fe20003f64070 */
[----:B------:R-:W-:Y:S01]  /*1860*/  @!P4 IMAD.MOV R15, RZ, RZ, -R15 ;  /* 0x000000ffff0fc224 */ /* 0x000fe200078e0a0f */
[----:B------:R-:W-:Y:S01]  /*1870*/  ISETP.GT.U32.AND P4, PT, R26, R21, PT ;  /* 0x000000151a00720c */ /* 0x000fe20003f84070 */
[--C-:B------:R-:W-:Y:S01]  /*1880*/  @!P1 IMAD.IADD R9, R9, 0x1, -R26.reuse ;  /* 0x0000000109099824 */ /* 0x100fe200078e0a1a */
[----:B------:R-:W-:Y:S01]  /*1890*/  ISETP.NE.U32.AND P2, PT, R3, RZ, PT ;  /* 0x000000ff0300720c */ /* 0x000fe20003f45070 */
[----:B------:R-:W-:Y:S01]  /*18a0*/  @!P6 IMAD.MOV R19, RZ, RZ, -R19 ;  /* 0x000000ffff13e224 */ /* 0x000fe200078e0a13 */
[----:B------:R-:W-:Y:S01]  /*18b0*/  ISETP.GE.AND P6, PT, R40, RZ, PT ;  /* 0x000000ff2800720c */ /* 0x000fe20003fc6270 */
[----:B------:R-:W-:Y:S01]  /*18c0*/  @!P0 IMAD.MOV R9, RZ, RZ, -R9 ;  /* 0x000000ffff098224 */ /* 0x000fe200078e0a09 */
[----:B------:R-:W-:Y:S01]  /*18d0*/  ISETP.GE.AND P0, PT, R2, RZ, PT ;  /* 0x000000ff0200720c */ /* 0x000fe20003f06270 */
[----:B------:R-:W-:Y:S01]  /*18e0*/  IMAD.SHL.U32 R3, R38, 0x200000, RZ ;  /* 0x0020000026037824 */ /* 0x000fe200078e00ff */
[----:B------:R-:W-:Y:S01]  /*18f0*/  ISETP.GE.AND P1, PT, R42, RZ, PT ;  /* 0x000000ff2a00720c */ /* 0x000fe20003f26270 */
[--C-:B------:R-:W-:Y:S01]  /*1900*/  @!P5 IMAD.IADD R22, R22, 0x1, -R26.reuse ;  /* 0x000000011616d824 */ /* 0x100fe200078e0a1a */
[----:B------:R-:W-:Y:S01]  /*1910*/  ISETP.NE.AND P5, PT, R24, RZ, PT ;  /* 0x000000ff1800720c */ /* 0x000fe20003fa5270 */
[--C-:B------:R-:W-:Y:S01]  /*1920*/  @!P3 IMAD.IADD R20, R20, 0x1, -R26.reuse ;  /* 0x000000011414b824 */ /* 0x100fe200078e0a1a */
[----:B------:R-:W-:Y:S01]  /*1930*/  LOP3.LUT R3, R3, 0x600000, RZ, 0xc0, !PT ;  /* 0x0060000003037812 */ /* 0x000fe200078ec0ff */
[----:B------:R-:W-:Y:S01]  /*1940*/  @!P4 IMAD.IADD R21, R21, 0x1, -R26 ;  /* 0x000000011515c824 */ /* 0x000fe200078e0a1a */
[----:B------:R-:W-:Y:S01]  /*1950*/  ISETP.GE.AND P3, PT, R43, RZ, PT ;  /* 0x000000ff2b00720c */ /* 0x000fe20003f66270 */
[----:B------:R-:W-:Y:S01]  /*1960*/  IMAD.MOV.U32 R26, RZ, RZ, R6 ;  /* 0x000000ffff1a7224 */ /* 0x000fe200078e0006 */
[----:B------:R-:W-:Y:S01]  /*1970*/  ISETP.GE.AND P4, PT, R30, RZ, PT ;  /* 0x000000ff1e00720c */ /* 0x000fe20003f86270 */
[----:B------:R-:W-:Y:S01]  /*1980*/  @!P6 IMAD.MOV R8, RZ, RZ, -R8 ;  /* 0x000000ffff08e224 */ /* 0x000fe200078e0a08 */
[----:B------:R-:W-:Y:S01]  /*1990*/  R2UR UR10, R3 ;  /* 0x00000000030a72ca */ /* 0x000fe200000e0000 */
[C---:B--2---:R-:W-:Y:S01]  /*19a0*/  VIADD R3, R4.reuse, 0xfffffffe ;  /* 0xfffffffe04037836 */ /* 0x044fe20000000000 */
[----:B------:R-:W-:Y:S01]  /*19b0*/  ISETP.NE.AND P6, PT, R25, RZ, PT ;  /* 0x000000ff1900720c */ /* 0x000fe20003fc5270 */
[----:B------:R-:W-:Y:S01]  /*19c0*/  @!P0 IMAD.MOV R26, RZ, RZ, -R26 ;  /* 0x000000ffff1a8224 */ /* 0x000fe200078e0a1a */
[----:B0-----:R-:W-:Y:S01]  /*19d0*/  R2UR UR18, R23 ;  /* 0x00000000171272ca */ /* 0x001fe200000e0000 */
[----:B------:R-:W-:Y:S01]  /*19e0*/  @!P1 IMAD.MOV R20, RZ, RZ, -R20 ;  /* 0x000000ffff149224 */ /* 0x000fe200078e0a14 */
[----:B------:R-:W-:Y:S01]  /*19f0*/  @!P5 LOP3.LUT R26, RZ, R24, RZ, 0x33, !PT ;  /* 0x00000018ff1ad212 */ /* 0x000fe200078e33ff */
[C---:B------:R-:W-:Y:S01]  /*1a00*/  VIADD R6, R4.reuse, 0xffffffed ;  /* 0xffffffed04067836 */ /* 0x040fe20000000000 */
[----:B------:R-:W-:Y:S01]  /*1a10*/  ISETP.GE.U32.AND P5, PT, R3, 0x7fffffdf, PT ;  /* 0x7fffffdf0300780c */ /* 0x000fe20003fa6070 */
[C---:B------:R-:W-:Y:S01]  /*1a20*/  VIADD R3, R4.reuse, 0xffffffee ;  /* 0xffffffee04037836 */ /* 0x040fe20000000000 */
[C---:B------:R-:W-:Y:S01]  /*1a30*/  SEL R43, R49.reuse, R7, !P6 ;  /* 0x00000007312b7207 */ /* 0x040fe20007000000 */
[C---:B------:R-:W-:Y:S01]  /*1a40*/  VIADD R7, R4.reuse, 0xffffffec ;  /* 0xffffffec04077836 */ /* 0x040fe20000000000 */
[----:B------:R-:W-:Y:S01]  /*1a50*/  SEL R52, R49, R17, !P6 ;  /* 0x0000001131347207 */ /* 0x000fe20007000000 */
[----:B------:R-:W-:Y:S01]  /*1a60*/  @!P3 IMAD.MOV R21, RZ, RZ, -R21 ;  /* 0x000000ffff15b224 */ /* 0x000fe200078e0a15 */
[----:B------:R-:W-:Y:S01]  /*1a70*/  ISETP.GE.U32.AND P0, PT, R3, 0x7fffffcf, PT ;  /* 0x7fffffcf0300780c */ /* 0x000fe20003f06070 */
[----:B------:R-:W-:Y:S01]  /*1a80*/  @!P4 IMAD.MOV R22, RZ, RZ, -R22 ;  /* 0x000000ffff16c224 */ /* 0x000fe200078e0a16 */
[C---:B------:R-:W-:Y:S01]  /*1a90*/  SEL R51, R49.reuse, R15, !P6 ;  /* 0x0000000f31337207 */ /* 0x040fe20007000000 */
[C---:B------:R-:W-:Y:S01]  /*1aa0*/  VIADD R3, R4.reuse, 0xffffffe9 ;  /* 0xffffffe904037836 */ /* 0x040fe20000000000 */
[----:B------:R-:W-:Y:S01]  /*1ab0*/  SEL R17, R49, R19, !P6 ;  /* 0x0000001331117207 */ /* 0x000fe20007000000 */
[C---:B------:R-:W-:Y:S01]  /*1ac0*/  VIADD R23, R4.reuse, 0xfffffff0 ;  /* 0xfffffff004177836 */ /* 0x040fe20000000000 */
[----:B------:R-:W-:Y:S01]  /*1ad0*/  ISETP.GE.U32.AND P3, PT, R7, 0x7fffffcd, PT ;  /* 0x7fffffcd0700780c */ /* 0x000fe20003f66070 */
[----:B------:R-:W-:Y:S01]  /*1ae0*/  VIADD R25, R4, 0xffffffe3 ;  /* 0xffffffe304197836 */ /* 0x000fe20000000000 */
[C---:B------:R-:W-:Y:S01]  /*1af0*/  SEL R16, R49.reuse, R16, !P6 ;  /* 0x0000001031107207 */ /* 0x040fe20007000000 */
[----:B------:R-:W-:Y:S01]  /*1b00*/  IMAD R39, R26, R5, RZ ;  /* 0x000000051a277224 */ /* 0x000fe200078e02ff */
[C---:B------:R-:W-:Y:S01]  /*1b10*/  SEL R18, R49.reuse, R18, !P6 ;  /* 0x0000001231127207 */ /* 0x040fe20007000000 */
[----:B-1----:R-:W-:Y:S01]  /*1b20*/  IMAD R63, R28, 0x1e, RZ ;  /* 0x0000001e1c3f7824 */ /* 0x002fe200078e02ff */
[----:B------:R-:W-:Y:S01]  /*1b30*/  SEL R45, R49, R10, !P6 ;  /* 0x0000000a312d7207 */ /* 0x000fe20007000000 */
[----:B------:R-:W-:Y:S01]  /*1b40*/  IMAD.SHL.U32 R40, R39, 0x2, RZ ;  /* 0x0000000227287824 */ /* 0x000fe200078e00ff */
[----:B------:R-:W-:-:S02]  /*1b50*/  SEL R46, R49, R11, !P6 ;  /* 0x0000000b312e7207 */ /* 0x000fc40007000000 */
[C---:B------:R-:W-:Y:S02]  /*1b60*/  SEL R47, R49.reuse, R12, !P6 ;  /* 0x0000000c312f7207 */ /* 0x040fe40007000000 */
[C---:B------:R-:W-:Y:S01]  /*1b70*/  SEL R48, R49.reuse, R13, !P6 ;  /* 0x0000000d31307207 */ /* 0x040fe20007000000 */
[C---:B------:R-:W-:Y:S01]  /*1b80*/  VIADD R13, R4.reuse, 0xffffffe7 ;  /* 0xffffffe7040d7836 */ /* 0x040fe20000000000 */
[C---:B------:R-:W-:Y:S01]  /*1b90*/  SEL R50, R49.reuse, R14, !P6 ;  /* 0x0000000e31327207 */ /* 0x040fe20007000000 */
[C---:B------:R-:W-:Y:S01]  /*1ba0*/  VIADD R14, R4.reuse, 0xffffffe6 ;  /* 0xffffffe6040e7836 */ /* 0x040fe20000000000 */
[C---:B------:R-:W-:Y:S02]  /*1bb0*/  SEL R19, R49.reuse, R8, !P6 ;  /* 0x0000000831137207 */ /* 0x040fe40007000000 */
[C---:B------:R-:W-:Y:S01]  /*1bc0*/  SEL R41, R49.reuse, R9, !P6 ;  /* 0x0000000931297207 */ /* 0x040fe20007000000 */
[----:B------:R-:W-:Y:S01]  /*1bd0*/  VIADD R9, R4, 0xffffffea ;  /* 0xffffffea04097836 */ /* 0x000fe20000000000 */
[----:B------:R-:W-:-:S02]  /*1be0*/  SEL R44, R49, R20, !P6 ;  /* 0x00000014312c7207 */ /* 0x000fc40007000000 */
[C---:B------:R-:W-:Y:S02]  /*1bf0*/  SEL R15, R49.reuse, R21, !P6 ;  /* 0x00000015310f7207 */ /* 0x040fe40007000000 */
[----:B------:R-:W-:Y:S01]  /*1c00*/  SEL R49, R49, R22, !P6 ;  /* 0x0000001631317207 */ /* 0x000fe20007000000 */
[----:B------:R-:W-:Y:S01]  /*1c10*/  VIADD R22, R4, 0xfffffffd ;  /* 0xfffffffd04167836 */ /* 0x000fe20000000000 */
[----:B------:R-:W-:Y:S01]  /*1c20*/  ISETP.GE.U32.AND P6, PT, R6, 0x7fffffce, PT ;  /* 0x7fffffce0600780c */ /* 0x000fe20003fc6070 */
[C---:B------:R-:W-:Y:S01]  /*1c30*/  VIADD R6, R4.reuse, 0xffffffe8 ;  /* 0xffffffe804067836 */ /* 0x040fe20000000000 */
[----:B------:R-:W-:Y:S02]  /*1c40*/  SEL R7, RZ, 0x1, P3 ;  /* 0x00000001ff077807 */ /* 0x000fe40001800000 */
[----:B------:R-:W-:Y:S01]  /*1c50*/  ISETP.GE.U32.AND P3, PT, R3, 0x7fffffca, PT ;  /* 0x7fffffca0300780c */ /* 0x000fe20003f66070 */
[----:B------:R-:W-:Y:S01]  /*1c60*/  VIADD R3, R4, 0xffffffeb ;  /* 0xffffffeb04037836 */ /* 0x000fe20000000000 */
[----:B------:R-:W-:-:S02]  /*1c70*/  ISETP.GE.U32.AND P4, PT, R6, 0x7fffffc9, PT ;  /* 0x7fffffc90600780c */ /* 0x000fc40003f86070 */
[----:B------:R-:W-:Y:S02]  /*1c80*/  SEL R6, RZ, 0x4, P0 ;  /* 0x00000004ff067807 */ /* 0x000fe40000000000 */
[----:B------:R-:W-:Y:S02]  /*1c90*/  SEL R8, RZ, 0x1fffe, P6 ;  /* 0x0001fffeff087807 */ /* 0x000fe40003000000 */
[----:B------:R-:W-:Y:S01]  /*1ca0*/  ISETP.GE.U32.AND P0, PT, R3, 0x7fffffcc, PT ;  /* 0x7fffffcc0300780c */ /* 0x000fe20003f06070 */
[C---:B------:R-:W-:Y:S01]  /*1cb0*/  VIADD R3, R4.reuse, 0xffffffe5 ;  /* 0xffffffe504037836 */ /* 0x040fe20000000000 */
[----:B------:R-:W-:Y:S01]  /*1cc0*/  ISETP.GE.U32.AND P6, PT, R9, 0x7fffffcb, PT ;  /* 0x7fffffcb0900780c */ /* 0x000fe20003fc6070 */
[----:B------:R-:W-:Y:S01]  /*1cd0*/  VIADD R9, R4, 0xffffffe4 ;  /* 0xffffffe404097836 */ /* 0x000fe20000000000 */
[----:B------:R-:W-:Y:S01]  /*1ce0*/  SEL R12, RZ, 0x1fffe, P3 ;  /* 0x0001fffeff0c7807 */ /* 0x000fe20001800000 */
[----:B------:R-:W-:Y:S01]  /*1cf0*/  IMAD.IADD R7, R7, 0x1, R8 ;  /* 0x0000000107077824 */ /* 0x000fe200078e0208 */
[----:B------:R-:W-:-:S02]  /*1d00*/  SEL R11, RZ, 0x1, P4 ;  /* 0x00000001ff0b7807 */ /* 0x000fc40002000000 */
[----:B------:R-:W-:Y:S01]  /*1d10*/  ISETP.GE.U32.AND P3, PT, R3, 0x7fffffc6, PT ;  /* 0x7fffffc60300780c */ /* 0x000fe20003f66070 */
[C---:B------:R-:W-:Y:S01]  /*1d20*/  VIADD R3, R4.reuse, 0xffffffe1 ;  /* 0xffffffe104037836 */ /* 0x040fe20000000000 */
[----:B------:R-:W-:Y:S01]  /*1d30*/  ISETP.GE.U32.AND P4, PT, R9, 0x7fffffc5, PT ;  /* 0x7fffffc50900780c */ /* 0x000fe20003f86070 */
[----:B------:R-:W-:Y:S01]  /*1d40*/  IMAD.IADD R11, R11, 0x1, R12 ;  /* 0x000000010b0b7824 */ /* 0x000fe200078e020c */
[----:B------:R-:W-:Y:S01]  /*1d50*/  SEL R9, RZ, 0x4, P6 ;  /* 0x00000004ff097807 */ /* 0x000fe20003000000 */
[----:B------:R-:W-:Y:S01]  /*1d60*/  VIADD R12, R4, 0xffffffef ;  /* 0xffffffef040c7836 */ /* 0x000fe20000000000 */
[----:B------:R-:W-:Y:S01]  /*1d70*/  ISETP.GE.U32.AND P6, PT, R14, 0x7fffffc7, PT ;  /* 0x7fffffc70e00780c */ /* 0x000fe20003fc6070 */
[----:B------:R-:W-:Y:S01]  /*1d80*/  VIADD R14, R4, 0xffffffe2 ;  /* 0xffffffe2040e7836 */ /* 0x000fe20000000000 */
[----:B------:R-:W-:Y:S02]  /*1d90*/  SEL R20, RZ, 0x1, P4 ;  /* 0x00000001ff147807 */ /* 0x000fe40002000000 */
[----:B------:R-:W-:-:S02]  /*1da0*/  SEL R10, RZ, 0x7fff8, P0 ;  /* 0x0007fff8ff0a7807 */ /* 0x000fc40000000000 */
[----:B------:R-:W-:Y:S01]  /*1db0*/  ISETP.GE.U32.AND P4, PT, R3, 0x7fffffc2, PT ;  /* 0x7fffffc20300780c */ /* 0x000fe20003f86070 */
[----:B------:R-:W-:Y:S01]  /*1dc0*/  VIADD R3, R4, 0xffffffe0 ;  /* 0xffffffe004037836 */ /* 0x000fe20000000000 */
[----:B------:R-:W-:Y:S02]  /*1dd0*/  ISETP.GE.U32.AND P0, PT, R13, 0x7fffffc8, PT ;  /* 0x7fffffc80d00780c */ /* 0x000fe40003f06070 */
[----:B------:R-:W-:Y:S02]  /*1de0*/  SEL R21, RZ, 0x1fffe, P3 ;  /* 0x0001fffeff157807 */ /* 0x000fe40001800000 */
[----:B------:R-:W-:Y:S02]  /*1df0*/  ISETP.GE.U32.AND P3, PT, R14, 0x7fffffc3, PT ;  /* 0x7fffffc30e00780c */ /* 0x000fe40003f66070 */
[----:B------:R-:W-:Y:S01]  /*1e00*/  SEL R14, RZ, 0x7fff8, P0 ;  /* 0x0007fff8ff0e7807 */ /* 0x000fe20000000000 */
[----:B------:R-:W-:Y:S01]  /*1e10*/  IMAD.IADD R20, R20, 0x1, R21 ;  /* 0x0000000114147824 */ /* 0x000fe200078e0215 */
[----:B------:R-:W-:-:S02]  /*1e20*/  ISETP.GE.U32.AND P0, PT, R3, 0x7fffffc1, PT ;  /* 0x7fffffc10300780c */ /* 0x000fc40003f06070 */
[----:B------:R-:W-:Y:S02]  /*1e30*/  ISETP.GE.U32.AND P1, PT, R23, 0x7fffffd1, PT ;  /* 0x7fffffd11700780c */ /* 0x000fe40003f26070 */
[----:B------:R-:W-:Y:S02]  /*1e40*/  SEL R24, RZ, 0x1fffe, P4 ;  /* 0x0001fffeff187807 */ /* 0x000fe40002000000 */
[----:B------:R-:W-:Y:S02]  /*1e50*/  SEL R23, RZ, 0x1, P0 ;  /* 0x00000001ff177807 */ /* 0x000fe40000000000 */
[----:B------:R-:W-:Y:S02]  /*1e60*/  ISETP.GE.U32.AND P4, PT, R22, 0x7fffffde, PT ;  /* 0x7fffffde1600780c */ /* 0x000fe40003f86070 */
[----:B------:R-:W-:Y:S01]  /*1e70*/  SEL R22, RZ, 0x4, P3 ;  /* 0x00000004ff167807 */ /* 0x000fe20001800000 */
[----:B------:R-:W-:Y:S01]  /*1e80*/  IMAD.IADD R23, R23, 0x1, R24 ;  /* 0x0000000117177824 */ /* 0x000fe200078e0218 */
[----:B------:R-:W-:-:S02]  /*1e90*/  LOP3.LUT R11, R11, 0x3, RZ, 0xc0, !PT ;  /* 0x000000030b0b7812 */ /* 0x000fc400078ec0ff */
[----:B------:R-:W-:Y:S02]  /*1ea0*/  ISETP.GE.U32.AND P3, PT, R25, 0x7fffffc4, PT ;  /* 0x7fffffc41900780c */ /* 0x000fe40003f66070 */
[----:B------:R-:W-:Y:S01]  /*1eb0*/  IADD3 R9, PT, PT, R11, R10, R9 ;  /* 0x0000000a0b097210 */ /* 0x000fe20007ffe009 */
[----:B------:R-:W-:Y:S01]  /*1ec0*/  VIADD R11, R4, 0xffffffff ;  /* 0xffffffff040b7836 */ /* 0x000fe20000000000 */
[----:B------:R-:W-:Y:S02]  /*1ed0*/  SEL R21, RZ, 0x7fff8, P3 ;  /* 0x0007fff8ff157807 */ /* 0x000fe40001800000 */
[----:B------:R-:W-:Y:S01]  /*1ee0*/  ISETP.GE.U32.AND P3, PT, R12, 0x7fffffd0, PT ;  /* 0x7fffffd00c00780c */ /* 0x000fe20003f66070 */
[----:B------:R-:W-:Y:S01]  /*1ef0*/  IMAD.SHL.U32 R8, R9, 0x100, RZ ;  /* 0x0000010009087824 */ /* 0x000fe200078e00ff */
[----:B------:R-:W-:Y:S02]  /*1f00*/  LOP3.LUT R23, R23, 0x3, RZ, 0xc0, !PT ;  /* 0x0000000317177812 */ /* 0x000fe400078ec0ff */
[----:B------:R-:W-:-:S02]  /*1f10*/  SEL R5, RZ, 0x7fff8, P3 ;  /* 0x0007fff8ff057807 */ /* 0x000fc40001800000 */
[----:B------:R-:W-:Y:S02]  /*1f20*/  LOP3.LUT R7, R7, 0x3, RZ, 0xc0, !PT ;  /* 0x0000000307077812 */ /* 0x000fe400078ec0ff */
[----:B------:R-:W-:Y:S02]  /*1f30*/  SEL R13, RZ, 0x4, P6 ;  /* 0x00000004ff0d7807 */ /* 0x000fe40003000000 */
[----:B------:R-:W-:Y:S02]  /*1f40*/  LOP3.LUT R20, R20, 0x3, RZ, 0xc0, !PT ;  /* 0x0000000314147812 */ /* 0x000fe400078ec0ff */
[----:B------:R-:W-:Y:S02]  /*1f50*/  IADD3 R21, PT, PT, R23, R21, R22 ;  /* 0x0000001517157210 */ /* 0x000fe40007ffe016 */
[----:B------:R-:W-:Y:S02]  /*1f60*/  IADD3 R5, PT, PT, R7, R5, R6 ;  /* 0x0000000507057210 */ /* 0x000fe40007ffe006 */
[----:B------:R-:W-:-:S02]  /*1f70*/  LOP3.LUT R8, R8, 0xf00, RZ, 0xe2, !PT ;  /* 0x00000f0008087812 */ /* 0x000fc400078ee2ff */
[----:B------:R-:W-:Y:S02]  /*1f80*/  IADD3 R13, PT, PT, R20, R14, R13 ;  /* 0x0000000e140d7210 */ /* 0x000fe40007ffe00d */
[----:B------:R-:W-:Y:S01]  /*1f90*/  LOP3.LUT R10, R21, 0xf, RZ, 0xc0, !PT ;  /* 0x0000000f150a7812 */ /* 0x000fe200078ec0ff */
[----:B------:R-:W-:Y:S01]  /*1fa0*/  IMAD R8, R5, 0x1000, R8 ;  /* 0x0000100005087824 */ /* 0x000fe200078e0208 */
[----:B-----5:R-:W-:Y:S01]  /*1fb0*/  IADD3 R6, P6, PT, R40, UR20, RZ ;  /* 0x0000001428067c10 */ /* 0x020fe2000ffde0ff */
[----:B------:R-:W-:Y:S02]  /*1fc0*/  IMAD R5, R28, 0xf, RZ ;  /* 0x0000000f1c057824 */ /* 0x000fe400078e02ff */
[----:B------:R-:W-:Y:S01]  /*1fd0*/  IMAD R10, R13, 0x10, R10 ;  /* 0x000000100d0a7824 */ /* 0x000fe200078e020a */
[----:B------:R-:W-:Y:S09]  /*1fe0*/  BRA.U UP0, `(.L_x_11) ;  /* 0x0000000100187547 */ /* 0x000ff2000b800000 */
[----:B------:R-:W-:Y:S01]  /*1ff0*/  ELECT P3, URZ, PT ;  /* 0x0000000000ff782f */ /* 0x000fe20003860000 */
[----:B------:R-:W-:Y:S01]  /*2000*/  IMAD.MOV.U32 R9, RZ, RZ, 0x1 ;  /* 0x00000001ff097424 */ /* 0x000fe200078e00ff */
[----:B------:R-:W-:Y:S11]  /*2010*/  UVIRTCOUNT.DEALLOC.SMPOOL 0x80 ;  /* 0x000000800000784c */ /* 0x000ff60000000000 */
[----:B------:R-:W-:-:S04]  /*2020*/  @P3 MOV R12, 0x40 ;  /* 0x00000040000c3802 */ /* 0x000fc80000000f00 */
[----:B------:R-:W-:-:S05]  /*2030*/  @P3 LEA R12, R33, R12, 0x18 ;  /* 0x0000000c210c3211 */ /* 0x000fca00078ec0ff */
[----:B------:R0:W-:Y:S02]  /*2040*/  @P3 STS.U8 [R12], R9 ;  /* 0x000000090c003388 */ /* 0x0001e40000000000 */
.L_x_11:
[----:B------:R-:W-:Y:S01]  /*2050*/  UIADD3 UR10, UPT, UPT, UR18, UR10, URZ ;  /* 0x0000000a120a7290 */ /* 0x000fe2000fffe0ff */
[----:B------:R-:W-:Y:S01]  /*2060*/  LEA.HI.X.SX32 R7, R39, UR21, 0x1, P6 ;  /* 0x0000001527077c11 */ /* 0x000fe2000b0f0eff */
[----:B------:R-:W-:Y:S01]  /*2070*/  VOTEU.ALL UP1, P2 ;  /* 0x0000000000ff7886 */ /* 0x000fe20001020000 */
[----:B------:R-:W-:Y:S01]  /*2080*/  UMOV UR11, UR8 ;  /* 0x00000008000b7c82 */ /* 0x000fe20008000000 */
[----:B------:R-:W-:Y:S01]  /*2090*/  VOTEU.ALL UP2, P2 ;  /* 0x0000000000ff7886 */ /* 0x000fe20001040000 */
[----:B0-----:R-:W-:Y:S01]  /*20a0*/  IADD3 R12, P3, PT, R63, R6, RZ ;  /* 0x000000063f0c7210 */ /* 0x001fe20007f7e0ff */
[----:B------:R-:W-:Y:S01]  /*20b0*/  IMAD.SHL.U32 R20, R28, 0x2, RZ ;  /* 0x000000021c147824 */ /* 0x000fe200078e00ff */
[----:B------:R-:W-:-:S04]  /*20c0*/  @!UP1 UIADD3 UR6, UPT, UPT, -UR4, 0x100000, URZ ;  /* 0x0010000004069890 */ /* 0x000fc8000fffe1ff */
[----:B------:R-:W-:Y:S02]  /*20d0*/  @!UP1 USHF.L.U32 UR7, UR6, 0xb, URZ ;  /* 0x0000000b06079899 */ /* 0x000fe400080006ff */
[----:B------:R-:W-:Y:S01]  /*20e0*/  @!UP1 USHF.L.U32 UR6, UR6, 0x1, URZ ;  /* 0x0000000106069899 */ /* 0x000fe200080006ff */
[----:B------:R-:W-:Y:S01]  /*20f0*/  LOP3.LUT R9, R10, 0xff, RZ, 0xc0, !PT ;  /* 0x000000ff0a097812 */ /* 0x000fe200078ec0ff */
[----:B------:R-:W-:Y:S01]  /*2100*/  STTM.x128 tmem[UR10], RZ ;  /* 0x000000ff000079ed */ /* 0x000fe200083c000a */
[----:B------:R-:W0:Y:S02]  /*2110*/  FENCE.VIEW.ASYNC.T ;  /* 0x00000000000073c6 */ /* 0x000e240000000200 */
[----:B0-----:R-:W-:Y:S01]  /*2120*/  BAR.SYNC.DEFER_BLOCKING 0x0 ;  /* 0x0000000000007b1d */ /* 0x001fe20000010000 */
[----:B------:R-:W-:Y:S01]  /*2130*/  LEA.HI.X.SX32 R13, R5, R7, 0x1, P3 ;  /* 0x00000007050d7211 */ /* 0x000fe200018f0eff */
[----:B------:R-:W-:Y:S01]  /*2140*/  IMAD.IADD R8, R8, 0x1, R9 ;  /* 0x0000000108087824 */ /* 0x000fe200078e0209 */
[----:B------:R-:W-:-:S02]  /*2150*/  ISETP.GE.U32.AND P3, PT, R11, 0x7fffffe0, PT ;  /* 0x7fffffe00b00780c */ /* 0x000fc40003f66070 */
[----:B------:R-:W-:Y:S02]  /*2160*/  PRMT R14, RZ, 0x7610, R14 ;  /* 0x00007610ff0e7816 */ /* 0x000fe4000000000e */
[----:B------:R-:W-:Y:S02]  /*2170*/  PRMT R64, RZ, 0x7610, R64 ;  /* 0x00007610ff407816 */ /* 0x000fe40000000040 */
[----:B------:R-:W-:Y:S02]  /*2180*/  PRMT R66, RZ, 0x7610, R66 ;  /* 0x00007610ff427816 */ /* 0x000fe40000000042 */
[----:B------:R-:W-:Y:S01]  /*2190*/  PRMT R67, RZ, 0x7610, R67 ;  /* 0x00007610ff437816 */ /* 0x000fe20000000043 */
[----:B------:R-:W-:Y:S01]  /*21a0*/  IMAD R31, R28, 0x22, RZ ;  /* 0x000000221c1f7824 */ /* 0x000fe200078e02ff */
[----:B------:R-:W-:Y:S02]  /*21b0*/  LOP3.LUT R62, R8, 0xffff, RZ, 0xc0, !PT ;  /* 0x0000ffff083e7812 */ /* 0x000fe400078ec0ff */
[----:B------:R-:W-:-:S02]  /*21c0*/  PRMT R78, RZ, 0x7610, R78 ;  /* 0x00007610ff4e7816 */ /* 0x000fc4000000004e */
[----:B------:R-:W-:Y:S01]  /*21d0*/  PRMT R81, RZ, 0x7610, R81 ;  /* 0x00007610ff517816 */ /* 0x000fe20000000051 */
[C---:B------:R-:W-:Y:S02]  /*21e0*/  IMAD.SHL.U32 R21, R28.reuse, 0x4, RZ ;  /* 0x000000041c157824 */ /* 0x040fe400078e00ff */
[----:B------:R-:W-:Y:S01]  /*21f0*/  IMAD R22, R28, 0x9, RZ ;  /* 0x000000091c167824 */ /* 0x000fe200078e02ff */
[----:B------:R-:W-:Y:S02]  /*2200*/  PRMT R68, RZ, 0x7610, R68 ;  /* 0x00007610ff447816 */ /* 0x000fe40000000044 */
[----:B------:R-:W-:Y:S01]  /*2210*/  PRMT R75, RZ, 0x7610, R75 ;  /* 0x00007610ff4b7816 */ /* 0x000fe2000000004b */
[----:B------:R-:W0:Y:S02]  /*2220*/  FENCE.VIEW.ASYNC.S ;  /* 0x00000000000073c6 */ /* 0x000e240000000000 */
[----:B0-----:R0:W1:Y:S02]  /*2230*/  @!UP2 SYNCS.EXCH.64 URZ, [UR11], UR6 ;  /* 0x000000060bffa5b2 */ /* 0x0010640008000100 */
[----:B-1----:R-:W-:Y:S01]  /*2240*/  BAR.SYNC.DEFER_BLOCKING 0x0 ;  /* 0x0000000000007b1d */ /* 0x002fe20000010000 */
[----:B------:R-:W-:-:S02]  /*2250*/  SHF.R.U32.HI R5, RZ, 0xf, R62 ;  /* 0x0000000fff057819 */ /* 0x000fc4000001163e */
[C---:B------:R-:W-:Y:S01]  /*2260*/  LEA R10, P6, R28.reuse, R6, 0x2 ;  /* 0x000000061c0a7211 */ /* 0x040fe200078c10ff */
[----:B------:R-:W-:Y:S01]  /*2270*/  IMAD.SHL.U32 R23, R28, 0x8, RZ ;  /* 0x000000081c177824 */ /* 0x000fe200078e00ff */
[----:B------:R-:W-:Y:S02]  /*2280*/  PRMT R72, RZ, 0x7610, R72 ;  /* 0x00007610ff487816 */ /* 0x000fe40000000048 */
[----:B------:R-:W-:Y:S02]  /*2290*/  PRMT R80, RZ, 0x7610, R80 ;  /* 0x00007610ff507816 */ /* 0x000fe40000000050 */
[----:B------:R-:W-:Y:S02]  /*22a0*/  PRMT R71, RZ, 0x7610, R71 ;  /* 0x00007610ff477816 */ /* 0x000fe40000000047 */
[----:B------:R-:W-:Y:S02]  /*22b0*/  PRMT R83, RZ, 0x7610, R83 ;  /* 0x00007610ff537816 */ /* 0x000fe40000000053 */
[----:B------:R-:W-:-:S02]  /*22c0*/  PRMT R74, RZ, 0x7610, R74 ;  /* 0x00007610ff4a7816 */ /* 0x000fc4000000004a */
[----:B------:R-:W-:Y:S01]  /*22d0*/  PRMT R82, RZ, 0x7610, R82 ;  /* 0x00007610ff527816 */ /* 0x000fe20000000052 */
[----:B------:R-:W-:Y:S01]  /*22e0*/  IMAD R35, R28, 0x16, RZ ;  /* 0x000000161c237824 */ /* 0x000fe200078e02ff */
[----:B------:R-:W-:Y:S02]  /*22f0*/  LEA.HI.X.SX32 R11, R20, R7, 0x1, P6 ;  /* 0x00000007140b7211 */ /* 0x000fe400030f0eff */
[----:B------:R-:W-:Y:S01]  /*2300*/  PRMT R77, RZ, 0x7610, R77 ;  /* 0x00007610ff4d7816 */ /* 0x000fe2000000004d */
[----:B------:R-:W-:Y:S01]  /*2310*/  IMAD R37, R28, 0x2e, RZ ;  /* 0x0000002e1c257824 */ /* 0x000fe200078e02ff */
[----:B------:R-:W-:Y:S02]  /*2320*/  PRMT R85, RZ, 0x7610, R85 ;  /* 0x00007610ff557816 */ /* 0x000fe40000000055 */
[----:B------:R-:W-:Y:S01]  /*2330*/  PRMT R84, RZ, 0x7610, R84 ;  /* 0x00007610ff547816 */ /* 0x000fe20000000054 */
[----:B------:R-:W5:Y:S01]  /*2340*/  @!P3 LDG.E.U16 R64, desc[UR16][R6.64] ;  /* 0x000000100640b981 */ /* 0x000f62000c1e1500 */
[----:B------:R-:W-:-:S02]  /*2350*/  IADD3 R8, P3, PT, R20, R6, RZ ;  /* 0x0000000614087210 */ /* 0x000fc40007f7e0ff */
[----:B------:R-:W-:Y:S01]  /*2360*/  PRMT R87, RZ, 0x7610, R87 ;  /* 0x00007610ff577816 */ /* 0x000fe20000000057 */
[----:B------:R1:W5:Y:S01]  /*2370*/  @!P1 LDG.E.U16 R14, desc[UR16][R12.64] ;  /* 0x000000100c0e9981 */ /* 0x000362000c1e1500 */
[----:B------:R-:W-:Y:S02]  /*2380*/  LOP3.LUT P1, RZ, R5, 0x1, RZ, 0xc0, !PT ;  /* 0x0000000105ff7812 */ /* 0x000fe4000782c0ff */
[----:B------:R-:W-:Y:S01]  /*2390*/  PRMT R70, RZ, 0x7610, R70 ;  /* 0x00007610ff467816 */ /* 0x000fe20000000046 */
[----:B------:R-:W5:Y:S01]  /*23a0*/  @!P4 LDG.E.U16 R66, desc[UR16][R10.64] ;  /* 0x000000100a42c981 */ /* 0x000f62000c1e1500 */
[----:B------:R-:W-:Y:S01]  /*23b0*/  SHF.R.U32.HI R5, RZ, 0xe, R62 ;  /* 0x0000000eff057819 */ /* 0x000fe2000001163e */
[C---:B------:R-:W-:Y:S01]  /*23c0*/  IMAD R55, R28.reuse, 0x30, RZ ;  /* 0x000000301c377824 */ /* 0x040fe200078e02ff */
[----:B------:R-:W-:Y:S02]  /*23d0*/  LEA.HI.X.SX32 R9, R28, R7, 0x1, P3 ;  /* 0x000000071c097211 */ /* 0x000fe400018f0eff */
[----:B------:R-:W-:-:S02]  /*23e0*/  PRMT R69, RZ, 0x7610, R69 ;  /* 0x00007610ff457816 */ /* 0x000fc40000000045 */
[----:B------:R-:W-:Y:S01]  /*23f0*/  PRMT R76, RZ, 0x7610, R76 ;  /* 0x00007610ff4c7816 */ /* 0x000fe2000000004c */
[----:B------:R2:W5:Y:S01]  /*2400*/  @!P5 LDG.E.U16 R67, desc[UR16][R8.64] ;  /* 0x000000100843d981 */ /* 0x000562000c1e1500 */
[----:B------:R-:W-:Y:S01]  /*2410*/  LOP3.LUT P3, RZ, R5, 0x1, RZ, 0xc0, !PT ;  /* 0x0000000105ff7812 */ /* 0x000fe2000786c0ff */
[C---:B------:R-:W-:Y:S01]  /*2420*/  IMAD.SHL.U32 R5, R28.reuse, 0x10, RZ ;  /* 0x000000101c057824 */ /* 0x040fe200078e00ff */
[CC--:B------:R-:W-:Y:S01]  /*2430*/  LEA R24, P4, R28.reuse, R6.reuse, 0x5 ;  /* 0x000000061c187211 */ /* 0x0c0fe200078828ff */
[----:B-1----:R-:W-:Y:S01]  /*2440*/  IMAD R13, R28, 0x11, RZ ;  /* 0x000000111c0d7824 */ /* 0x002fe200078e02ff */
[----:B------:R-:W-:Y:S01]  /*2450*/  IADD3 R30, P5, PT, R31, R6, RZ ;  /* 0x000000061f1e7210 */ /* 0x000fe20007fbe0ff */
[C---:B------:R-:W-:Y:S01]  /*2460*/  VIADD R12, R4.reuse, 0xfffffffb ;  /* 0xfffffffb040c7836 */ /* 0x040fe20000000000 */
[-C--:B------:R-:W-:Y:S01]  /*2470*/  LEA.HI.X.SX32 R25, R5, R7.reuse, 0x1, P4 ;  /* 0x0000000705197211 */ /* 0x080fe200020f0eff */
[----:B------:R-:W-:Y:S01]  /*2480*/  VIADD R5, R4, 0xfffffff6 ;  /* 0xfffffff604057836 */ /* 0x000fe20000000000 */
[----:B------:R-:W-:-:S02]  /*2490*/  LEA.HI.X.SX32 R31, R13, R7, 0x1, P5 ;  /* 0x000000070d1f7211 */ /* 0x000fc400028f0eff */
[----:B------:R-:W-:Y:S01]  /*24a0*/  PRMT R86, RZ, 0x7610, R86 ;  /* 0x00007610ff567816 */ /* 0x000fe20000000056 */
[----:B------:R-:W5:Y:S01]  /*24b0*/  @P1 LDG.E.U16 R78, desc[UR16][R24.64] ;  /* 0x00000010184e1981 */ /* 0x000f62000c1e1500 */
[----:B------:R-:W-:Y:S02]  /*24c0*/  ISETP.GE.U32.AND P4, PT, R12, 0x7fffffdc, PT ;  /* 0x7fffffdc0c00780c */ /* 0x000fe40003f86070 */
[----:B------:R-:W-:Y:S01]  /*24d0*/  PRMT R79, RZ, 0x7610, R79 ;  /* 0x00007610ff4f7816 */ /* 0x000fe2000000004f */
[----:B------:R1:W5:Y:S01]  /*24e0*/  @P3 LDG.E.U16 R81, desc[UR16][R30.64] ;  /* 0x000000101e513981 */ /* 0x000362000c1e1500 */
[----:B------:R-:W-:Y:S01]  /*24f0*/  ISETP.GE.U32.AND P5, PT, R5, 0x7fffffd7, PT ;  /* 0x7fffffd70500780c */ /* 0x000fe20003fa6070 */
[C---:B------:R-:W-:Y:S01]  /*2500*/  IMAD R5, R28.reuse, 0x12, RZ ;  /* 0x000000121c057824 */ /* 0x040fe200078e02ff */
[-C--:B--2---:R-:W-:Y:S01]  /*2510*/  LEA R8, P1, R28, R6.reuse, 0x3 ;  /* 0x000000061c087211 */ /* 0x084fe200078218ff */
[----:B------:R-:W-:Y:S01]  /*2520*/  VIADD R10, R4, 0xfffffff7 ;  /* 0xfffffff7040a7836 */ /* 0x000fe20000000000 */
[----:B------:R-:W-:Y:S01]  /*2530*/  PRMT R73, RZ, 0x7610, R73 ;  /* 0x00007610ff497816 */ /* 0x000fe20000000049 */
[C---:B------:R-:W-:Y:S01]  /*2540*/  IMAD R57, R28.reuse, 0x34, RZ ;  /* 0x000000341c397824 */ /* 0x040fe200078e02ff */
[-C--:B------:R-:W-:Y:S01]  /*2550*/  IADD3 R12, P3, PT, R5, R6.reuse, RZ ;  /* 0x00000006050c7210 */ /* 0x080fe20007f7e0ff */
[C---:B------:R-:W-:Y:S01]  /*2560*/  IMAD R59, R28.reuse, 0x36, RZ ;  /* 0x000000361c3b7824 */ /* 0x040fe200078e02ff */
[-C--:B------:R-:W-:Y:S01]  /*2570*/  LEA.HI.X.SX32 R9, R21, R7.reuse, 0x1, P1 ;  /* 0x0000000715097211 */ /* 0x080fe200008f0eff */
[C---:B-1----:R-:W-:Y:S01]  /*2580*/  IMAD R31, R28.reuse, 0x24, RZ ;  /* 0x000000241c1f7824 */ /* 0x042fe200078e02ff */
[--C-:B------:R-:W-:Y:S01]  /*2590*/  SHF.R.U32.HI R11, RZ, 0xd, R62.reuse ;  /* 0x0000000dff0b7819 */ /* 0x100fe2000001163e */
[----:B------:R-:W-:Y:S01]  /*25a0*/  IMAD R91, R28, 0x3a, RZ ;  /* 0x0000003a1c5b7824 */ /* 0x000fe200078e02ff */
[-C--:B------:R-:W-:Y:S01]  /*25b0*/  LEA.HI.X.SX32 R13, R22, R7.reuse, 0x1, P3 ;  /* 0x00000007160d7211 */ /* 0x080fe200018f0eff */
[----:B------:R-:W5:Y:S01]  /*25c0*/  @!P4 LDG.E.U16 R68, desc[UR16][R8.64] ;  /* 0x000000100844c981 */ /* 0x000f62000c1e1500 */
[----:B------:R-:W-:Y:S01]  /*25d0*/  ISETP.GE.U32.AND P1, PT, R10, 0x7fffffd8, PT ;  /* 0x7fffffd80a00780c */ /* 0x000fe20003f26070 */
[----:B------:R-:W-:Y:S01]  /*25e0*/  IMAD R89, R28, 0x38, RZ ;  /* 0x000000381c597824 */ /* 0x000fe200078e02ff */
[----:B------:R-:W-:Y:S01]  /*25f0*/  LOP3.LUT P3, RZ, R11, 0x1, RZ, 0xc0, !PT ;  /* 0x000000010bff7812 */ /* 0x000fe2000786c0ff */
[----:B------:R-:W-:Y:S01]  /*2600*/  VIADD R11, R4, 0xfffffffa ;  /* 0xfffffffa040b7836 */ /* 0x000fe20000000000 */
[-C--:B------:R-:W-:Y:S01]  /*2610*/  IADD3 R30, P4, PT, R31, R6.reuse, RZ ;  /* 0x000000061f1e7210 */ /* 0x080fe20007f9e0ff */
[----:B------:R1:W5:Y:S01]  /*2620*/  @!P5 LDG.E.U16 R75, desc[UR16][R12.64] ;  /* 0x000000100c4bd981 */ /* 0x000362000c1e1500 */
[C---:B------:R-:W-:Y:S01]  /*2630*/  LEA R10, P5, R28.reuse, R6, 0x4 ;  /* 0x000000061c0a7211 */ /* 0x040fe200078a20ff */
[C---:B------:R-:W-:Y:S01]  /*2640*/  IMAD R61, R28.reuse, 0x1d, RZ ;  /* 0x0000001d1c3d7824 */ /* 0x040fe200078e02ff */
[----:B------:R-:W-:Y:S01]  /*2650*/  SHF.R.U32.HI R24, RZ, 0xc, R62 ;  /* 0x0000000cff187819 */ /* 0x000fe2000001163e */
[C---:B------:R-:W-:Y:S01]  /*2660*/  IMAD R53, R28.reuse, 0x1c, RZ ;  /* 0x0000001c1c357824 */ /* 0x040fe200078e02ff */
[-C--:B------:R-:W-:Y:S01]  /*2670*/  LEA.HI.X.SX32 R31, R5, R7.reuse, 0x1, P4 ;  /* 0x00000007051f7211 */ /* 0x080fe200020f0eff */
[C---:B------:R-:W-:Y:S01]  /*2680*/  IMAD R65, R28.reuse, 0x1f, RZ ;  /* 0x0000001f1c417824 */ /* 0x040fe200078e02ff */
[----:B------:R-:W-:Y:S01]  /*2690*/  ISETP.GE.U32.AND P4, PT, R11, 0x7fffffdb, PT ;  /* 0x7fffffdb0b00780c */ /* 0x000fe20003f86070 */
[----:B------:R-:W2:Y:S01]  /*26a0*/  LDCU UR5, c[0x0][0x3b0] ;  /* 0x00007600ff0577ac */ /* 0x000ea20008000800 */
[----:B------:R-:W-:Y:S01]  /*26b0*/  LEA.HI.X.SX32 R11, R23, R7, 0x1, P5 ;  /* 0x00000007170b7211 */ /* 0x000fe200028f0eff */
[----:B-1----:R-:W-:Y:S01]  /*26c0*/  IMAD R13, R28, 0x26, RZ ;  /* 0x000000261c0d7824 */ /* 0x002fe200078e02ff */
[----:B------:R-:W-:Y:S01]  /*26d0*/  LOP3.LUT P5, RZ, R24, 0x1, RZ, 0xc0, !PT ;  /* 0x0000000118ff7812 */ /* 0x000fe200078ac0ff */
[C---:B------:R-:W-:Y:S01]  /*26e0*/  IMAD R24, R28.reuse, 0xa, RZ ;  /* 0x0000000a1c187824 */ /* 0x040fe200078e02ff */
[----:B------:R1:W5:Y:S01]  /*26f0*/  @P3 LDG.E.U16 R80, desc[UR16][R30.64] ;  /* 0x000000101e503981 */ /* 0x000362000c1e1500 */
[----:B------:R-:W-:-:S02]  /*2700*/  IMAD R5, R28, 0x13, RZ ;  /* 0x000000131c057824 */ /* 0x000fc400078e02ff */
[----:B------:R-:W-:Y:S01]  /*2710*/  VIADD R9, R4, 0xfffffff5 ;  /* 0xfffffff504097836 */ /* 0x000fe20000000000 */
[----:B------:R3:W5:Y:S01]  /*2720*/  @!P1 LDG.E.U16 R72, desc[UR16][R10.64] ;  /* 0x000000100a489981 */ /* 0x000762000c1e1500 */
[-C--:B------:R-:W-:Y:S01]  /*2730*/  IADD3 R12, P1, PT, R13, R6.reuse, RZ ;  /* 0x000000060d0c7210 */ /* 0x080fe20007f3e0ff */
[----:B------:R-:W-:Y:S01]  /*2740*/  IMAD R25, R28, 0x5, RZ ;  /* 0x000000051c197824 */ /* 0x000fe200078e02ff */
[----:B------:R-:W-:Y:S02]  /*2750*/  IADD3 R8, P3, PT, R24, R6, RZ ;  /* 0x0000000618087210 */ /* 0x000fe40007f7e0ff */
[-C--:B------:R-:W-:Y:S02]  /*2760*/  LEA.HI.X.SX32 R13, R5, R7.reuse, 0x1, P1 ;  /* 0x00000007050d7211 */ /* 0x080fe400008f0eff */
[----:B------:R-:W-:Y:S01]  /*2770*/  ISETP.GE.U32.AND P1, PT, R9, 0x7fffffd6, PT ;  /* 0x7fffffd60900780c */ /* 0x000fe20003f26070 */
[C---:B------:R-:W-:Y:S01]  /*2780*/  IMAD R5, R28.reuse, 0x14, RZ ;  /* 0x000000141c057824 */ /* 0x040fe200078e02ff */
[----:B------:R-:W-:Y:S01]  /*2790*/  SHF.R.U32.HI R26, RZ, 0xb, R62 ;  /* 0x0000000bff1a7819 */ /* 0x000fe2000001163e */
[----:B-1----:R-:W-:Y:S01]  /*27a0*/  IMAD R31, R28, 0x28, RZ ;  /* 0x000000281c1f7824 */ /* 0x002fe200078e02ff */
[----:B------:R-:W-:Y:S01]  /*27b0*/  LEA.HI.X.SX32 R9, R25, R7, 0x1, P3 ;  /* 0x0000000719097211 */ /* 0x000fe200018f0eff */
[----:B------:R1:W5:Y:S01]  /*27c0*/  @P5 LDG.E.U16 R83, desc[UR16][R12.64] ;  /* 0x000000100c535981 */ /* 0x000362000c1e1500 */
[----:B------:R-:W-:-:S03]  /*27d0*/  LOP3.LUT P3, RZ, R26, 0x1, RZ, 0xc0, !PT ;  /* 0x000000011aff7812 */ /* 0x000fc6000786c0ff */
[----:B------:R4:W5:Y:S01]  /*27e0*/  @!P4 LDG.E.U16 R71, desc[UR16][R8.64] ;  /* 0x000000100847c981 */ /* 0x000962000c1e1500 */
[-C--:B---3--:R-:W-:Y:S01]  /*27f0*/  IADD3 R10, P4, PT, R5, R6.reuse, RZ ;  /* 0x00000006050a7210 */ /* 0x088fe20007f9e0ff */
[----:B------:R-:W-:Y:S01]  /*2800*/  VIADD R26, R4, 0xfffffff4 ;  /* 0xfffffff4041a7836 */ /* 0x000fe20000000000 */
[-C--:B------:R-:W-:Y:S02]  /*2810*/  IADD3 R30, P5, PT, R31, R6.reuse, RZ ;  /* 0x000000061f1e7210 */ /* 0x080fe40007fbe0ff */
[-C--:B------:R-:W-:Y:S01]  /*2820*/  LEA.HI.X.SX32 R11, R24, R7.reuse, 0x1, P4 ;  /* 0x00000007180b7211 */ /* 0x080fe200020f0eff */
[C---:B-1----:R-:W-:Y:S01]  /*2830*/  IMAD R13, R28.reuse, 0x2a, RZ ;  /* 0x0000002a1c0d7824 */ /* 0x042fe200078e02ff */
[----:B------:R-:W-:Y:S01]  /*2840*/  LEA.HI.X.SX32 R31, R5, R7, 0x1, P5 ;  /* 0x00000007051f7211 */ /* 0x000fe200028f0eff */
[----:B------:R-:W-:Y:S01]  /*2850*/  IMAD R5, R28, 0x15, RZ ;  /* 0x000000151c057824 */ /* 0x000fe200078e02ff */
[----:B------:R-:W-:Y:S01]  /*2860*/  ISETP.GE.U32.AND P4, PT, R26, 0x7fffffd5, PT ;  /* 0x7fffffd51a00780c */ /* 0x000fe20003f86070 */
[----:B------:R1:W5:Y:S01]  /*2870*/  @!P1 LDG.E.U16 R74, desc[UR16][R10.64] ;  /* 0x000000100a4a9981 */ /* 0x000362000c1e1500 */
[----:B------:R-:W-:Y:S01]  /*2880*/  IADD3 R12, P1, PT, R13, R6, RZ ;  /* 0x000000060d0c7210 */ /* 0x000fe20007f3e0ff */
[----:B------:R-:W-:Y:S01]  /*2890*/  IMAD R26, R28, 0xb, RZ ;  /* 0x0000000b1c1a7824 */ /* 0x000fe200078e02ff */
[--C-:B------:R-:W-:Y:S01]  /*28a0*/  SHF.R.U32.HI R32, RZ, 0xa, R62.reuse ;  /* 0x0000000aff207819 */ /* 0x100fe2000001163e */
[----:B------:R3:W5:Y:S01]  /*28b0*/  @P3 LDG.E.U16 R82, desc[UR16][R30.64] ;  /* 0x000000101e523981 */ /* 0x000762000c1e1500 */
[----:B----4-:R-:W-:-:S02]  /*28c0*/  SHF.R.U32.HI R9, RZ, 0x9, R62 ;  /* 0x00000009ff097819 */ /* 0x010fc4000001163e */
[----:B------:R-:W-:Y:S02]  /*28d0*/  IADD3 R8, P3, PT, R35, R6, RZ ;  /* 0x0000000623087210 */ /* 0x000fe40007f7e0ff */
[-C--:B------:R-:W-:Y:S02]  /*28e0*/  LEA.HI.X.SX32 R13, R5, R7.reuse, 0x1, P1 ;  /* 0x00000007050d7211 */ /* 0x080fe400008f0eff */
[----:B------:R-:W-:Y:S02]  /*28f0*/  LOP3.LUT P5, RZ, R32, 0x1, RZ, 0xc0, !PT ;  /* 0x0000000120ff7812 */ /* 0x000fe400078ac0ff */
[----:B------:R-:W-:Y:S01]  /*2900*/  LOP3.LUT P1, RZ, R9, 0x1, RZ, 0xc0, !PT ;  /* 0x0000000109ff7812 */ /* 0x000fe2000782c0ff */
[----:B------:R-:W-:Y:S01]  /*2910*/  IMAD R5, R28, 0x2c, RZ ;  /* 0x0000002c1c057824 */ /* 0x000fe200078e02ff */
[----:B------:R-:W-:Y:S02]  /*2920*/  SHF.R.U32.HI R32, RZ, 0x8, R62 ;  /* 0x00000008ff207819 */ /* 0x000fe4000001163e */
[----:B------:R-:W-:-:S02]  /*2930*/  LEA.HI.X.SX32 R9, R26, R7, 0x1, P3 ;  /* 0x000000071a097211 */ /* 0x000fc400018f0eff */
[----:B------:R-:W-:-:S03]  /*2940*/  LOP3.LUT P3, RZ, R32, 0x1, RZ, 0xc0, !PT ;  /* 0x0000000120ff7812 */ /* 0x000fc6000786c0ff */
[----:B------:R4:W5:Y:S01]  /*2950*/  @!P4 LDG.E.U16 R77, desc[UR16][R8.64] ;  /* 0x00000010084dc981 */ /* 0x000962000c1e1500 */
[-C--:B------:R-:W-:Y:S01]  /*2960*/  IADD3 R34, P4, PT, R5, R6.reuse, RZ ;  /* 0x0000000605227210 */ /* 0x080fe20007f9e0ff */
[----:B------:R-:W-:Y:S01]  /*2970*/  IMAD R5, R28, 0x17, RZ ;  /* 0x000000171c057824 */ /* 0x000fe200078e02ff */
[-C--:B------:R-:W-:Y:S01]  /*2980*/  IADD3 R36, P6, PT, R37, R6.reuse, RZ ;  /* 0x0000000625247210 */ /* 0x080fe20007fde0ff */
[C---:B-1----:R-:W-:Y:S01]  /*2990*/  VIADD R11, R4.reuse, 0xfffffff9 ;  /* 0xfffffff9040b7836 */ /* 0x042fe20000000000 */
[-C--:B------:R-:W-:Y:S01]  /*29a0*/  LEA.HI.X.SX32 R35, R35, R7.reuse, 0x1, P4 ;  /* 0x0000000723237211 */ /* 0x080fe200020f0eff */
[----:B------:R-:W-:Y:S01]  /*29b0*/  VIADD R10, R4, 0xfffffffc ;  /* 0xfffffffc040a7836 */ /* 0x000fe20000000000 */
[----:B------:R-:W-:Y:S01]  /*29c0*/  LEA.HI.X.SX32 R37, R5, R7, 0x1, P6 ;  /* 0x0000000705257211 */ /* 0x000fe200030f0eff */
[C---:B---3--:R-:W-:Y:S01]  /*29d0*/  IMAD R30, R28.reuse, 0x6, RZ ;  /* 0x000000061c1e7824 */ /* 0x048fe200078e02ff */
[----:B------:R-:W-:Y:S01]  /*29e0*/  ISETP.GE.U32.AND P4, PT, R11, 0x7fffffda, PT ;  /* 0x7fffffda0b00780c */ /* 0x000fe20003f86070 */
[C---:B------:R-:W-:Y:S01]  /*29f0*/  IMAD R31, R28.reuse, 0xc, RZ ;  /* 0x0000000c1c1f7824 */ /* 0x040fe200078e02ff */
[----:B------:R1:W5:Y:S01]  /*2a00*/  @P5 LDG.E.U16 R85, desc[UR16][R12.64] ;  /* 0x000000100c555981 */ /* 0x000362000c1e1500 */
[----:B------:R-:W-:Y:S01]  /*2a10*/  IMAD R32, R28, 0x3, RZ ;  /* 0x000000031c207824 */ /* 0x000fe200078e02ff */
[----:B------:R-:W-:Y:S01]  /*2a20*/  ISETP.GE.U32.AND P5, PT, R10, 0x7fffffdd, PT ;  /* 0x7fffffdd0a00780c */ /* 0x000fe20003fa6070 */
[----:B------:R-:W-:Y:S01]  /*2a30*/  VIADD R5, R4, 0xfffffff3 ;  /* 0xfffffff304057836 */ /* 0x000fe20000000000 */
[----:B------:R3:W5:Y:S01]  /*2a40*/  @P1 LDG.E.U16 R84, desc[UR16][R34.64] ;  /* 0x0000001022541981 */ /* 0x000762000c1e1500 */
[----:B----4-:R-:W-:-:S03]  /*2a50*/  IADD3 R8, P1, PT, R30, R6, RZ ;  /* 0x000000061e087210 */ /* 0x010fc60007f3e0ff */
[----:B------:R4:W5:Y:S01]  /*2a60*/  @P3 LDG.E.U16 R87, desc[UR16][R36.64] ;  /* 0x0000001024573981 */ /* 0x000962000c1e1500 */
[-C--:B------:R-:W-:Y:S02]  /*2a70*/  IADD3 R10, P3, PT, R31, R6.reuse, RZ ;  /* 0x000000061f0a7210 */ /* 0x080fe40007f7e0ff */
[-C--:B------:R-:W-:Y:S02]  /*2a80*/  LEA.HI.X.SX32 R9, R32, R7.reuse, 0x1, P1 ;  /* 0x0000000720097211 */ /* 0x080fe400008f0eff */
[----:B-1----:R-:W-:Y:S02]  /*2a90*/  SHF.R.U32.HI R12, RZ, 0x7, R62 ;  /* 0x00000007ff0c7819 */ /* 0x002fe4000001163e */
[----:B------:R-:W-:Y:S01]  /*2aa0*/  ISETP.GE.U32.AND P1, PT, R5, 0x7fffffd4, PT ;  /* 0x7fffffd40500780c */ /* 0x000fe20003f26070 */
[----:B------:R-:W-:Y:S01]  /*2ab0*/  IMAD R5, R28, 0x18, RZ ;  /* 0x000000181c057824 */ /* 0x000fe200078e02ff */
[----:B------:R-:W-:Y:S01]  /*2ac0*/  LEA.HI.X.SX32 R11, R30, R7, 0x1, P3 ;  /* 0x000000071e0b7211 */ /* 0x000fe200018f0eff */
[----:B---3--:R-:W-:Y:S01]  /*2ad0*/  VIADD R34, R4, 0xfffffff8 ;  /* 0xfffffff804227836 */ /* 0x008fe20000000000 */
[----:B------:R-:W-:Y:S01]  /*2ae0*/  LOP3.LUT P3, RZ, R12, 0x1, RZ, 0xc0, !PT ;  /* 0x000000010cff7812 */ /* 0x000fe2000786c0ff */
[----:B------:R1:W5:Y:S01]  /*2af0*/  @!P5 LDG.E.U16 R69, desc[UR16][R8.64] ;  /* 0x000000100845d981 */ /* 0x000362000c1e1500 */
[----:B------:R-:W-:-:S03]  /*2b00*/  IADD3 R54, P6, PT, R55, R6, RZ ;  /* 0x0000000637367210 */ /* 0x000fc60007fde0ff */
[----:B------:R3:W5:Y:S01]  /*2b10*/  @!P4 LDG.E.U16 R70, desc[UR16][R10.64] ;  /* 0x000000100a46c981 */ /* 0x000762000c1e1500 */
[-C--:B------:R-:W-:Y:S01]  /*2b20*/  IADD3 R12, P4, PT, R5, R6.reuse, RZ ;  /* 0x00000006050c7210 */ /* 0x080fe20007f9e0ff */
[----:B------:R-:W-:Y:S01]  /*2b30*/  VIADD R35, R4, 0xfffffff2 ;  /* 0xfffffff204237836 */ /* 0x000fe20000000000 */
[----:B------:R-:W-:Y:S01]  /*2b40*/  ISETP.GE.U32.AND P5, PT, R34, 0x7fffffd9, PT ;  /* 0x7fffffd92200780c */ /* 0x000fe20003fa6070 */
[C---:B------:R-:W-:Y:S01]  /*2b50*/  IMAD R34, R28.reuse, 0xe, RZ ;  /* 0x0000000e1c227824 */ /* 0x040fe200078e02ff */
[-C--:B------:R-:W-:Y:S01]  /*2b60*/  LEA.HI.X.SX32 R13, R31, R7.reuse, 0x1, P4 ;  /* 0x000000071f0d7211 */ /* 0x080fe200020f0eff */
[C---:B----4-:R-:W-:Y:S01]  /*2b70*/  IMAD R37, R28.reuse, 0x1a, RZ ;  /* 0x0000001a1c257824 */ /* 0x050fe200078e02ff */
[----:B------:R-:W-:Y:S02]  /*2b80*/  LEA.HI.X.SX32 R55, R5, R7, 0x1, P6 ;  /* 0x0000000705377211 */ /* 0x000fe400030f0eff */
[----:B------:R-:W-:Y:S01]  /*2b90*/  ISETP.GE.U32.AND P4, PT, R35, 0x7fffffd3, PT ;  /* 0x7fffffd32300780c */ /* 0x000fe20003f86070 */
[----:B------:R-:W5:Y:S01]  /*2ba0*/  @!P1 LDG.E.U16 R76, desc[UR16][R12.64] ;  /* 0x000000100c4c9981 */ /* 0x000f62000c1e1500 */
[----:B------:R-:W-:Y:S01]  /*2bb0*/  IMAD R35, R28, 0x7, RZ ;  /* 0x000000071c237824 */ /* 0x000fe200078e02ff */
[-C--:B-1----:R-:W-:Y:S01]  /*2bc0*/  IADD3 R8, P1, PT, R34, R6.reuse, RZ ;  /* 0x0000000622087210 */ /* 0x082fe20007f3e0ff */
[----:B------:R-:W-:Y:S01]  /*2bd0*/  VIADD R5, R4, 0xfffffff1 ;  /* 0xfffffff104057836 */ /* 0x000fe20000000000 */
[----:B------:R1:W5:Y:S01]  /*2be0*/  @P3 LDG.E.U16 R86, desc[UR16][R54.64] ;  /* 0x0000001036563981 */ /* 0x000362000c1e1500 */
[----:B------:R-:W-:Y:S01]  /*2bf0*/  IMAD R36, R28, 0xd, RZ ;  /* 0x0000000d1c247824 */ /* 0x000fe200078e02ff */
[----:B---3--:R-:W-:-:S02]  /*2c00*/  IADD3 R10, P3, PT, R37, R6, RZ ;  /* 0x00000006250a7210 */ /* 0x008fc40007f7e0ff */
[-C--:B------:R-:W-:Y:S02]  /*2c10*/  LEA.HI.X.SX32 R9, R35, R7.reuse, 0x1, P1 ;  /* 0x0000000723097211 */ /* 0x080fe400008f0eff */
[----:B------:R-:W-:Y:S02]  /*2c20*/  ISETP.GE.U32.AND P1, PT, R5, 0x7fffffd2, PT ;  /* 0x7fffffd20500780c */ /* 0x000fe40003f26070 */
[----:B------:R-:W-:Y:S01]  /*2c30*/  SHF.R.U32.HI R5, RZ, 0x6, R62 ;  /* 0x00000006ff057819 */ /* 0x000fe2000001163e */
[----:B------:R-:W5:Y:S01]  /*2c40*/  @!P5 LDG.E.U16 R73, desc[UR16][R8.64] ;  /* 0x000000100849d981 */ /* 0x000f62000c1e1500 */
[----:B------:R-:W-:Y:S01]  /*2c50*/  LEA.HI.X.SX32 R11, R36, R7, 0x1, P3 ;  /* 0x00000007240b7211 */ /* 0x000fe200018f0eff */
[C---:B-1----:R-:W-:Y:S01]  /*2c60*/  IMAD R55, R28.reuse, 0x32, RZ ;  /* 0x000000321c377824 */ /* 0x042fe200078e02ff */
[----:B------:R-:W-:Y:S01]  /*2c70*/  LOP3.LUT P3, RZ, R5, 0x1, RZ, 0xc0, !PT ;  /* 0x0000000105ff7812 */ /* 0x000fe2000786c0ff */
[C---:B------:R-:W-:Y:S02]  /*2c80*/  IMAD R5, R28.reuse, 0x19, RZ ;  /* 0x000000191c057824 */ /* 0x040fe400078e02ff */
[----:B------:R1:W5:Y:S01]  /*2c90*/  @!P4 LDG.E.U16 R79, desc[UR16][R10.64] ;  /* 0x000000100a4fc981 */ /* 0x000362000c1e1500 */
[-C--:B------:R-:W-:Y:S01]  /*2ca0*/  IADD3 R54, P4, PT, R55, R6.reuse, RZ ;  /* 0x0000000637367210 */ /* 0x080fe20007f9e0ff */
[----:B------:R-:W-:Y:S01]  /*2cb0*/  IMAD R13, R28, 0x1b, RZ ;  /* 0x0000001b1c0d7824 */ /* 0x000fe200078e02ff */
[----:B------:R-:W-:-:S02]  /*2cc0*/  IADD3 R56, P5, PT, R57, R6, RZ ;  /* 0x0000000639387210 */ /* 0x000fc40007fbe0ff */
[-C--:B------:R-:W-:Y:S02]  /*2cd0*/  LEA.HI.X.SX32 R55, R5, R7.reuse, 0x1, P4 ;  /* 0x0000000705377211 */ /* 0x080fe400020f0eff */
[-C--:B------:R-:W-:Y:S01]  /*2ce0*/  IADD3 R58, P4, PT, R59, R6.reuse, RZ ;  /* 0x000000063b3a7210 */ /* 0x080fe20007f9e0ff */
[C---:B------:R-:W-:Y:S01]  /*2cf0*/  IMAD R5, R28.reuse, 0x3e, RZ ;  /* 0x0000003e1c057824 */ /* 0x040fe200078e02ff */
[-C--:B------:R-:W-:Y:S01]  /*2d00*/  LEA.HI.X.SX32 R57, R37, R7.reuse, 0x1, P5 ;  /* 0x0000000725397211 */ /* 0x080fe200028f0eff */
[----:B-1----:R-:W-:Y:S01]  /*2d10*/  IMAD R11, R28, 0x3c, RZ ;  /* 0x0000003c1c0b7824 */ /* 0x002fe200078e02ff */
[-C--:B------:R-:W-:Y:S02]  /*2d20*/  IADD3 R8, P5, PT, R91, R6.reuse, RZ ;  /* 0x000000065b087210 */ /* 0x080fe40007fbe0ff */
[----:B------:R-:W-:Y:S02]  /*2d30*/  LEA.HI.X.SX32 R59, R13, R7, 0x1, P4 ;  /* 0x000000070d3b7211 */ /* 0x000fe400020f0eff */
[----:B------:R-:W-:-:S02]  /*2d40*/  IADD3 R60, P4, PT, R89, R6, RZ ;  /* 0x00000006593c7210 */ /* 0x000fc40007f9e0ff */
[-C--:B------:R-:W-:Y:S02]  /*2d50*/  LEA.HI.X.SX32 R9, R61, R7.reuse, 0x1, P5 ;  /* 0x000000073d097211 */ /* 0x080fe400028f0eff */
[-C--:B------:R-:W-:Y:S02]  /*2d60*/  IADD3 R10, P6, PT, R11, R6.reuse, RZ ;  /* 0x000000060b0a7210 */ /* 0x080fe40007fde0ff */
[-C--:B------:R-:W-:Y:S02]  /*2d70*/  IADD3 R12, P5, PT, R5, R6.reuse, RZ ;  /* 0x00000006050c7210 */ /* 0x080fe40007fbe0ff */
[C---:B------:R-:W-:Y:S02]  /*2d80*/  LEA.HI.X.SX32 R61, R53.reuse, R7, 0x1, P4 ;  /* 0x00000007353d7211 */ /* 0x040fe400020f0eff */
[----:B------:R-:W-:Y:S02]  /*2d90*/  IADD3 R6, P4, PT, R53, R6, RZ ;  /* 0x0000000635067210 */ /* 0x000fe40007f9e0ff */
[----:B------:R-:W-:-:S02]  /*2da0*/  SHF.R.U32.HI R5, RZ, 0x4, R62 ;  /* 0x00000004ff057819 */ /* 0x000fc4000001163e */
[-C--:B------:R-:W-:Y:S02]  /*2db0*/  LEA.HI.X.SX32 R11, R63, R7.reuse, 0x1, P6 ;  /* 0x000000073f0b7211 */ /* 0x080fe400030f0eff */
[-C--:B------:R-:W-:Y:S02]  /*2dc0*/  LEA.HI.X.SX32 R13, R65, R7.reuse, 0x1, P5 ;  /* 0x00000007410d7211 */ /* 0x080fe400028f0eff */
[----:B------:R-:W-:Y:S02]  /*2dd0*/  PRMT R53, RZ, 0x7610, R53 ;  /* 0x00007610ff357816 */ /* 0x000fe40000000035 */
[----:B------:R-:W-:Y:S02]  /*2de0*/  LEA.HI.X.SX32 R7, R34, R7, 0x1, P4 ;  /* 0x0000000722077211 */ /* 0x000fe400020f0eff */
[----:B------:R-:W-:Y:S02]  /*2df0*/  LOP3.LUT P4, RZ, R5, 0x1, RZ, 0xc0, !PT ;  /* 0x0000000105ff7812 */ /* 0x000fe4000788c0ff */
[--C-:B------:R-:W-:Y:S01]  /*2e00*/  SHF.R.U32.HI R5, RZ, 0x3, R62.reuse ;  /* 0x00000003ff057819 */ /* 0x100fe2000001163e */
[----:B------:R1:W5:Y:S01]  /*2e10*/  @!P1 LDG.E.U16 R53, desc[UR16][R6.64] ;  /* 0x0000001006359981 */ /* 0x000362000c1e1500 */
[----:B------:R-:W-:-:S02]  /*2e20*/  SHF.R.U32.HI R37, RZ, 0x5, R62 ;  /* 0x00000005ff257819 */ /* 0x000fc4000001163e */
[----:B------:R-:W-:Y:S02]  /*2e30*/  PRMT R63, RZ, 0x7610, R63 ;  /* 0x00007610ff3f7816 */ /* 0x000fe4000000003f */
[----:B------:R-:W-:Y:S02]  /*2e40*/  LOP3.LUT P1, RZ, R5, 0x1, RZ, 0xc0, !PT ;  /* 0x0000000105ff7812 */ /* 0x000fe4000782c0ff */
[--C-:B------:R-:W-:Y:S02]  /*2e50*/  SHF.R.U32.HI R5, RZ, 0x2, R62.reuse ;  /* 0x00000002ff057819 */ /* 0x100fe4000001163e */
[----:B------:R-:W-:Y:S01]  /*2e60*/  LOP3.LUT R42, R27, 0x1f, RZ, 0xc0, !PT ;  /* 0x0000001f1b2a7812 */ /* 0x000fe200078ec0ff */
[----:B------:R3:W5:Y:S01]  /*2e70*/  @P3 LDG.E.U16 R63, desc[UR16][R54.64] ;  /* 0x00000010363f3981 */ /* 0x000762000c1e1500 */
[----:B------:R-:W-:Y:S02]  /*2e80*/  LOP3.LUT P5, RZ, R37, 0x1, RZ, 0xc0, !PT ;  /* 0x0000000125ff7812 */ /* 0x000fe400078ac0ff */
[----:B------:R-:W-:-:S02]  /*2e90*/  SHF.R.U32.HI R37, RZ, 0x1, R62 ;  /* 0x00000001ff257819 */ /* 0x000fc4000001163e */
[----:B------:R-:W-:Y:S02]  /*2ea0*/  PRMT R62, RZ, 0x7610, R62 ;  /* 0x00007610ff3e7816 */ /* 0x000fe4000000003e */
[----:B------:R-:W-:Y:S01]  /*2eb0*/  LOP3.LUT P3, RZ, R5, 0x1, RZ, 0xc0, !PT ;  /* 0x0000000105ff7812 */ /* 0x000fe2000786c0ff */
[----:B------:R-:W-:Y:S01]  /*2ec0*/  IMAD R5, R42, R29, RZ ;  /* 0x0000001d2a057224 */ /* 0x000fe200078e02ff */
[----:B------:R-:W-:Y:S01]  /*2ed0*/  PRMT R88, RZ, 0x7610, R88 ;  /* 0x00007610ff587816 */ /* 0x000fe20000000058 */
[----:B--2---:R-:W-:Y:S01]  /*2ee0*/  IMAD R16, R16, UR5, RZ ;  /* 0x0000000510107c24 */ /* 0x004fe2000f8e02ff */
[----:B------:R-:W5:Y:S01]  /*2ef0*/  @P4 LDG.E.U16 R62, desc[UR16][R58.64] ;  /* 0x000000103a3e4981 */ /* 0x000f62000c1e1500 */
[----:B------:R-:W-:Y:S01]  /*2f00*/  IMAD R18, R18, UR5, RZ ;  /* 0x0000000512127c24 */ /* 0x000fe2000f8e02ff */
[----:B-1----:R-:W-:Y:S01]  /*2f10*/  LEA R6, P4, R5, UR22, 0x1 ;  /* 0x0000001605067c11 */ /* 0x002fe2000f8808ff */
[----:B------:R-:W-:Y:S01]  /*2f20*/  IMAD R43, R43, UR5, RZ ;  /* 0x000000052b2b7c24 */ /* 0x000fe2000f8e02ff */
[----:B------:R1:W5:Y:S01]  /*2f30*/  @P1 LDG.E.U16 R88, desc[UR16][R60.64] ;  /* 0x000000103c581981 */ /* 0x000362000c1e1500 */
[----:B------:R-:W-:Y:S01]  /*2f40*/  IMAD R46, R46, UR5, RZ ;  /* 0x000000052e2e7c24 */ /* 0x000fe2000f8e02ff */
[----:B------:R-:W-:-:S02]  /*2f50*/  LEA.HI.X.SX32 R90, R5, UR23, 0x1, P4 ;  /* 0x00000017055a7c11 */ /* 0x000fc4000a0f0eff */
[-C--:B------:R-:W-:Y:S02]  /*2f60*/  LEA R111, P1, R16, R6.reuse, 0x1 ;  /* 0x00000006106f7211 */ /* 0x080fe400078208ff */
[----:B------:R-:W-:Y:S02]  /*2f70*/  LEA R109, P6, R18, R6, 0x1 ;  /* 0x00000006126d7211 */ /* 0x000fe400078c08ff */
[----:B------:R-:W-:Y:S01]  /*2f80*/  PRMT R65, RZ, 0x7610, R65 ;  /* 0x00007610ff417816 */ /* 0x000fe20000000041 */
[----:B------:R-:W-:Y:S01]  /*2f90*/  IMAD R47, R47, UR5, RZ ;  /* 0x000000052f2f7c24 */ /* 0x000fe2000f8e02ff */
[-C--:B------:R-:W-:Y:S01]  /*2fa0*/  LEA.HI.X.SX32 R114, R16, R90.reuse, 0x1, P1 ;  /* 0x0000005a10727211 */ /* 0x080fe200008f0eff */
[----:B------:R-:W-:Y:S01]  /*2fb0*/  IMAD R50, R50, UR5, RZ ;  /* 0x0000000532327c24 */ /* 0x000fe2000f8e02ff */
[----:B------:R-:W-:Y:S02]  /*2fc0*/  LEA.HI.X.SX32 R112, R18, R90, 0x1, P6 ;  /* 0x0000005a12707211 */ /* 0x000fe400030f0eff */
[-C--:B------:R-:W-:Y:S01]  /*2fd0*/  LEA R107, P1, R43, R6.reuse, 0x1 ;  /* 0x000000062b6b7211 */ /* 0x080fe200078208ff */
[----:B------:R2:W5:Y:S01]  /*2fe0*/  @P5 LDG.E.U16 R65, desc[UR16][R56.64] ;  /* 0x0000001038415981 */ /* 0x000562000c1e1500 */
[C---:B---3--:R-:W-:Y:S01]  /*2ff0*/  LEA R54, P6, R46.reuse, R6, 0x1 ;  /* 0x000000062e367211 */ /* 0x048fe200078c08ff */
[----:B------:R-:W-:Y:S01]  /*3000*/  IMAD R51, R51, UR5, RZ ;  /* 0x0000000533337c24 */ /* 0x000fe2000f8e02ff */
[-C--:B------:R-:W-:Y:S01]  /*3010*/  LEA.HI.X.SX32 R110, R43, R90.reuse, 0x1, P1 ;  /* 0x0000005a2b6e7211 */ /* 0x080fe200008f0eff */
[----:B------:R-:W-:Y:S01]  /*3020*/  IMAD R17, R17, UR5, RZ ;  /* 0x0000000511117c24 */ /* 0x000fe2000f8e02ff */
[----:B------:R-:W-:-:S02]  /*3030*/  LEA.HI.X.SX32 R103, R46, R90, 0x1, P6 ;  /* 0x0000005a2e677211 */ /* 0x000fc400030f0eff */
[CC--:B-1----:R-:W-:Y:S02]  /*3040*/  LEA R60, P6, R50.reuse, R6.reuse, 0x1 ;  /* 0x00000006323c7211 */ /* 0x0c2fe400078c08ff */
[----:B--2---:R-:W-:Y:S01]  /*3050*/  LEA R56, P1, R47, R6, 0x1 ;  /* 0x000000062f387211 */ /* 0x004fe200078208ff */
[----:B------:R-:W-:Y:S01]  /*3060*/  IMAD R19, R19, UR5, RZ ;  /* 0x0000000513137c24 */ /* 0x000fe2000f8e02ff */
[-C--:B------:R-:W-:Y:S01]  /*3070*/  LEA.HI.X.SX32 R61, R50, R90.reuse, 0x1, P6 ;  /* 0x0000005a323d7211 */ /* 0x080fe200030f0eff */
[----:B------:R-:W-:Y:S01]  /*3080*/  IMAD R44, R44, UR5, RZ ;  /* 0x000000052c2c7c24 */ /* 0x000fe2000f8e02ff */
[----:B------:R-:W-:Y:S02]  /*3090*/  LEA.HI.X.SX32 R57, R47, R90, 0x1, P1 ;  /* 0x0000005a2f397211 */ /* 0x000fe400008f0eff */
[-C--:B------:R-:W-:Y:S02]  /*30a0*/  LEA R101, P1, R51, R6.reuse, 0x1 ;  /* 0x0000000633657211 */ /* 0x080fe400078208ff */
[----:B------:R-:W-:-:S02]  /*30b0*/  LEA R97, P6, R17, R6, 0x1 ;  /* 0x0000000611617211 */ /* 0x000fc400078c08ff */
[----:B------:R-:W-:Y:S02]  /*30c0*/  LOP3.LUT P5, RZ, R37, 0x1, RZ, 0xc0, !PT ;  /* 0x0000000125ff7812 */ /* 0x000fe400078ac0ff */
[-C--:B------:R-:W-:Y:S02]  /*30d0*/  LEA.HI.X.SX32 R106, R51, R90.reuse, 0x1, P1 ;  /* 0x0000005a336a7211 */ /* 0x080fe400008f0eff */
[----:B------:R-:W-:Y:S02]  /*30e0*/  LEA.HI.X.SX32 R102, R17, R90, 0x1, P6 ;  /* 0x0000005a11667211 */ /* 0x000fe400030f0eff */
[CC--:B------:R-:W-:Y:S02]  /*30f0*/  LEA R95, P1, R19.reuse, R6.reuse, 0x1 ;  /* 0x00000006135f7211 */ /* 0x0c0fe400078208ff */
[----:B------:R-:W-:Y:S02]  /*3100*/  LEA R91, P6, R44, R6, 0x1 ;  /* 0x000000062c5b7211 */ /* 0x000fe400078c08ff */
[----:B------:R-:W-:-:S02]  /*3110*/  LEA.HI.X.SX32 R100, R19, R90, 0x1, P1 ;  /* 0x0000005a13647211 */ /* 0x000fc400008f0eff */
[----:B------:R-:W-:Y:S02]  /*3120*/  LEA.HI.X.SX32 R96, R44, R90, 0x1, P6 ;  /* 0x0000005a2c607211 */ /* 0x000fe400030f0eff */
[----:B------:R-:W-:Y:S02]  /*3130*/  PRMT R55, RZ, 0x7610, R55 ;  /* 0x00007610ff377816 */ /* 0x000fe40000000037 */
[----:B------:R-:W-:Y:S02]  /*3140*/  PRMT R19, RZ, 0x7610, R19 ;  /* 0x00007610ff137816 */ /* 0x000fe40000000013 */
[----:B------:R-:W-:Y:S02]  /*3150*/  PRMT R44, RZ, 0x7610, R44 ;  /* 0x00007610ff2c7816 */ /* 0x000fe4000000002c */
[----:B------:R0:W5:Y:S04]  /*3160*/  @P3 LDG.E.U16 R55, desc[UR16][R8.64] ;  /* 0x0000001008373981 */ /* 0x000168000c1e1500 */
[----:B------:R0:W5:Y:S04]  /*3170*/  @P5 LDG.E.U16 R19, desc[UR16][R10.64] ;  /* 0x000000100a135981 */ /* 0x000168000c1e1500 */
[----:B------:R0:W5:Y:S01]  /*3180*/  @!P0 LDG.E.U16 R44, desc[UR16][R12.64] ;  /* 0x000000100c2c8981 */ /* 0x000162000c1e1500 */
[----:B------:R-:W-:-:S02]  /*3190*/  IMAD R45, R45, UR5, RZ ;  /* 0x000000052d2d7c24 */ /* 0x000fc4000f8e02ff */
[----:B------:R-:W-:-:S03]  /*31a0*/  IMAD R48, R48, UR5, RZ ;  /* 0x0000000530307c24 */ /* 0x000fc6000f8e02ff */
[C---:B------:R-:W-:Y:S01]  /*31b0*/  LEA R105, P4, R45.reuse, R6, 0x1 ;  /* 0x000000062d697211 */ /* 0x040fe200078808ff */
[----:B------:R-:W-:Y:S02]  /*31c0*/  VIADD R37, R4, 0x1f ;  /* 0x0000001f04257836 */ /* 0x000fe40000000000 */
[----:B------:R-:W-:Y:S01]  /*31d0*/  IMAD R52, R52, UR5, RZ ;  /* 0x0000000534347c24 */ /* 0x000fe2000f8e02ff */
[----:B------:R-:W-:Y:S02]  /*31e0*/  LEA.HI.X.SX32 R108, R45, R90, 0x1, P4 ;  /* 0x0000005a2d6c7211 */ /* 0x000fe400020f0eff */
[C---:B------:R-:W-:Y:S01]  /*31f0*/  LEA R58, P4, R48.reuse, R6, 0x1 ;  /* 0x00000006303a7211 */ /* 0x040fe200078808ff */
[----:B------:R-:W-:Y:S01]  /*3200*/  IMAD R5, R41, UR5, RZ ;  /* 0x0000000529057c24 */ /* 0x000fe2000f8e02ff */
[----:B------:R-:W-:Y:S01]  /*3210*/  ISETP.GT.AND P1, PT, R37, 0x1f, PT ;  /* 0x0000001f2500780c */ /* 0x000fe20003f24270 */
[----:B------:R-:W-:Y:S01]  /*3220*/  IMAD R15, R15, UR5, RZ ;  /* 0x000000050f0f7c24 */ /* 0x000fe2000f8e02ff */
[----:B------:R-:W-:Y:S01]  /*3230*/  LEA.HI.X.SX32 R59, R48, R90, 0x1, P4 ;  /* 0x0000005a303b7211 */ /* 0x000fe200020f0eff */
[----:B------:R-:W-:Y:S01]  /*3240*/  IMAD R49, R49, UR5, RZ ;  /* 0x0000000531317c24 */ /* 0x000fe2000f8e02ff */
[----:B------:R-:W-:Y:S01]  /*3250*/  LEA R99, P4, R52, R6, 0x1 ;  /* 0x0000000634637211 */ /* 0x000fe200078808ff */
[----:B------:R-:W-:-:S04]  /*3260*/  @!UP1 UIADD3 UR4, UPT, UPT, -UR4, 0x100000, URZ ;  /* 0x0010000004049890 */ /* 0x000fc8000fffe1ff */
[----:B------:R-:W-:Y:S02]  /*3270*/  @!UP1 USHF.L.U32 UR5, UR4, 0xb, URZ ;  /* 0x0000000b04059899 */ /* 0x000fe400080006ff */
[----:B------:R-:W-:Y:S01]  /*3280*/  @!UP1 USHF.L.U32 UR4, UR4, 0x1, URZ ;  /* 0x0000000104049899 */ /* 0x000fe200080006ff */
[----:B------:R-:W-:Y:S02]  /*3290*/  LEA.HI.X.SX32 R104, R52, R90, 0x1, P4 ;  /* 0x0000005a34687211 */ /* 0x000fe400020f0eff */
[-C--:B------:R-:W-:Y:S01]  /*32a0*/  LEA R93, P4, R5, R6.reuse, 0x1 ;  /* 0x00000006055d7211 */ /* 0x080fe200078808ff */
[----:B------:R-:W-:Y:S01]  /*32b0*/  VOTEU.ALL UP1, P2 ;  /* 0x0000000000ff7886 */ /* 0x000fe20001020000 */
[----:B------:R-:W-:Y:S02]  /*32c0*/  LEA R43, P6, R49, R6, 0x1 ;  /* 0x00000006312b7211 */ /* 0x000fe400078c08ff */
[----:B------:R-:W-:Y:S02]  /*32d0*/  LEA.HI.X.SX32 R98, R5, R90, 0x1, P4 ;  /* 0x0000005a05627211 */ /* 0x000fe400020f0eff */
[----:B------:R-:W-:-:S03]  /*32e0*/  LEA R89, P4, R15, R6, 0x1 ;  /* 0x000000060f597211 */ /* 0x000fc600078808ff */
[----:B------:R0:W1:Y:S01]  /*32f0*/  @!UP1 SYNCS.EXCH.64 URZ, [UR15+0x2008], UR4 ;  /* 0x002008040fff95b2 */ /* 0x0000620008000100 */
[-C--:B------:R-:W-:Y:S02]  /*3300*/  LEA.HI.X.SX32 R45, R49, R90.reuse, 0x1, P6 ;  /* 0x0000005a312d7211 */ /* 0x080fe400030f0eff */
[----:B------:R-:W-:Y:S02]  /*3310*/  LEA.HI.X.SX32 R94, R15, R90, 0x1, P4 ;  /* 0x0000005a0f5e7211 */ /* 0x000fe400020f0eff */
[----:B------:R-:W-:Y:S01]  /*3320*/  ISETP.LT.AND P4, PT, R42, R4, P1 ;  /* 0x000000042a00720c */ /* 0x000fe20000f81270 */
[----:B0-----:R-:W-:-:S12]  /*3330*/  @!P1 BRA `(.L_x_12) ;  /* 0x0000000000449947 */ /* 0x001fd80003800000 */
[----:B-----5:R-:W-:Y:S02]  /*3340*/  PRMT R11, R53, 0x5410, R14 ;  /* 0x00005410350b7816 */ /* 0x020fe4000000000e */
[----:B------:R-:W-:Y:S02]  /*3350*/  PRMT R4, R64, 0x5410, R67 ;  /* 0x0000541040047816 */ /* 0x000fe40000000043 */
[----:B------:R-:W-:Y:S02]  /*3360*/  PRMT R5, R66, 0x5410, R69 ;  /* 0x0000541042057816 */ /* 0x000fe40000000045 */
[----:B------:R-:W-:Y:S02]  /*3370*/  PRMT R6, R68, 0x5410, R71 ;  /* 0x0000541044067816 */ /* 0x000fe40000000047 */
[----:B------:R-:W-:Y:S02]  /*3380*/  PRMT R7, R70, 0x5410, R73 ;  /* 0x0000541046077816 */ /* 0x000fe40000000049 */
[----:B------:R-:W-:-:S02]  /*3390*/  PRMT R8, R72, 0x5410, R75 ;  /* 0x0000541048087816 */ /* 0x000fc4000000004b */
[----:B------:R-:W-:Y:S02]  /*33a0*/  PRMT R9, R74, 0x5410, R77 ;  /* 0x000054104a097816 */ /* 0x000fe4000000004d */
        /* <DEDUP_REMOVED lines=8> */
[----:B------:R-:W-:-:S04]  /*3430*/  PRMT R19, R19, 0x5410, R44 ;  /* 0x0000541013137816 */ /* 0x000fc8000000002c */
[----:B------:R0:W-:Y:S03]  /*3440*/  STTM.x16 tmem[UR10+0x80], R4 ;  /* 0x00008004000079ed */ /* 0x0001e6000824000a */
.L_x_12:
[----:B------:R-:W2:Y:S02]  /*3450*/  FENCE.VIEW.ASYNC.T ;  /* 0x00000000000073c6 */ /* 0x000ea40000000200 */
[----:B-12---:R-:W-:Y:S01]  /*3460*/  BAR.SYNC.DEFER_BLOCKING 0x0 ;  /* 0x0000000000007b1d */ /* 0x006fe20000010000 */
[----:B0-----:R-:W-:Y:S01]  /*3470*/  PRMT R4, RZ, 0x7610, R4 ;  /* 0x00007610ff047816 */ /* 0x001fe20000000004 */
[----:B------:R-:W-:Y:S01]  /*3480*/  IMAD.MOV.U32 R46, RZ, RZ, R111 ;  /* 0x000000ffff2e7224 */ /* 0x000fe200078e006f */
[----:B------:R-:W-:Y:S01]  /*3490*/  PRMT R8, RZ, 0x7610, R8 ;  /* 0x00007610ff087816 */ /* 0x000fe20000000008 */
[----:B------:R-:W-:Y:S01]  /*34a0*/  IMAD.MOV.U32 R47, RZ, RZ, R114 ;  /* 0x000000ffff2f7224 */ /* 0x000fe200078e0072 */
[----:B------:R-:W-:Y:S01]  /*34b0*/  PRMT R12, RZ, 0x7610, R12 ;  /* 0x00007610ff0c7816 */ /* 0x000fe2000000000c */
[----:B------:R-:W-:Y:S01]  /*34c0*/  IMAD.MOV.U32 R50, RZ, RZ, R107 ;  /* 0x000000ffff327224 */ /* 0x000fe200078e006b */
[----:B------:R-:W-:Y:S01]  /*34d0*/  PRMT R16, RZ, 0x7610, R16 ;  /* 0x00007610ff107816 */ /* 0x000fe20000000010 */
[----:B------:R-:W-:Y:S01]  /*34e0*/  IMAD.MOV.U32 R51, RZ, RZ, R110 ;  /* 0x000000ffff337224 */ /* 0x000fe200078e006e */
[----:B-----5:R-:W-:Y:S01]  /*34f0*/  PRMT R76, RZ, 0x7610, R76 ;  /* 0x00007610ff4c7816 */ /* 0x020fe2000000004c */
[----:B------:R-:W-:Y:S01]  /*3500*/  IMAD.MOV.U32 R55, RZ, RZ, R103 ;  /* 0x000000ffff377224 */ /* 0x000fe200078e0067 */
[----:B------:R-:W-:Y:S01]  /*3510*/  PRMT R80, RZ, 0x7610, R80 ;  /* 0x00007610ff507816 */ /* 0x000fe20000000050 */
        /* <DEDUP_REMOVED lines=21> */
[----:B------:R-:W2:Y:S01]  /*3670*/  @P4 LDG.E.U16 R4, desc[UR16][R46.64] ;  /* 0x000000102e044981 */ /* 0x000ea2000c1e1500 */
[----:B------:R-:W-:-:S02]  /*3680*/  IMAD.MOV.U32 R53, RZ, RZ, R108 ;  /* 0x000000ffff357224 */ /* 0x000fc400078e006c */
[----:B------:R-:W-:Y:S01]  /*3690*/  IMAD.MOV.U32 R64, RZ, RZ, R99 ;  /* 0x000000ffff407224 */ /* 0x000fe200078e0063 */
[----:B------:R-:W3:Y:S01]  /*36a0*/  @P4 LDG.E.U16 R8, desc[UR16][R50.64] ;  /* 0x0000001032084981 */ /* 0x000ee2000c1e1500 */
[----:B------:R-:W-:Y:S02]  /*36b0*/  IMAD.MOV.U32 R65, RZ, RZ, R104 ;  /* 0x000000ffff417224 */ /* 0x000fe400078e0068 */
[----:B------:R-:W-:Y:S01]  /*36c0*/  IMAD.MOV.U32 R68, RZ, RZ, R95 ;  /* 0x000000ffff447224 */ /* 0x000fe200078e005f */
[----:B------:R-:W4:Y:S01]  /*36d0*/  @P4 LDG.E.U16 R12, desc[UR16][R54.64] ;  /* 0x00000010360c4981 */ /* 0x000f22000c1e1500 */
[----:B------:R-:W-:Y:S02]  /*36e0*/  IMAD.MOV.U32 R69, RZ, RZ, R100 ;  /* 0x000000ffff457224 */ /* 0x000fe400078e0064 */
[----:B------:R-:W-:Y:S01]  /*36f0*/  IMAD.MOV.U32 R72, RZ, RZ, R91 ;  /* 0x000000ffff487224 */ /* 0x000fe200078e005b */
[----:B------:R-:W4:Y:S01]  /*3700*/  @P4 LDG.E.U16 R16, desc[UR16][R58.64] ;  /* 0x000000103a104981 */ /* 0x000f22000c1e1500 */
[----:B------:R-:W-:-:S02]  /*3710*/  IMAD.MOV.U32 R73, RZ, RZ, R96 ;  /* 0x000000ffff497224 */ /* 0x000fc400078e0060 */
[----:B------:R-:W-:Y:S01]  /*3720*/  IMAD.MOV.U32 R44, RZ, RZ, R43 ;  /* 0x000000ffff2c7224 */ /* 0x000fe200078e002b */
[----:B------:R-:W4:Y:S01]  /*3730*/  @P4 LDG.E.U16 R76, desc[UR16][R62.64] ;  /* 0x000000103e4c4981 */ /* 0x000f22000c1e1500 */
[----:B------:R-:W-:Y:S01]  /*3740*/  SHF.R.S32.HI R5, RZ, 0x6, R27 ;  /* 0x00000006ff057819 */ /* 0x000fe2000001141b */
[----:B------:R-:W0:Y:S02]  /*3750*/  LDCU UR4, c[0x0][0x3a0] ;  /* 0x00007400ff0477ac */ /* 0x000e240008000800 */
[----:B------:R-:W4:Y:S04]  /*3760*/  @P4 LDG.E.U16 R80, desc[UR16][R66.64] ;  /* 0x0000001042504981 */ /* 0x000f28000c1e1500 */
        /* <DEDUP_REMOVED lines=9> */
[----:B------:R-:W4:Y:S01]  /*3800*/  @P4 LDG.E.U16 R92, desc[UR16][R44.64] ;  /* 0x000000102c5c4981 */ /* 0x000f22000c1e1500 */
[----:B------:R-:W-:-:S02]  /*3810*/  SHF.R.S32.HI R86, RZ, 0x1f, R39 ;  /* 0x0000001fff567819 */ /* 0x000fc40000011427 */
[----:B------:R-:W-:Y:S01]  /*3820*/  SGXT R5, R5, 0x1 ;  /* 0x000000010505781a */ /* 0x000fe20000000200 */
[----:B------:R-:W-:Y:S01]  /*3830*/  IMAD.SHL.U32 R27, R27, 0x2, RZ ;  /* 0x000000021b1b7824 */ /* 0x000fe200078e00ff */
[----:B------:R-:W-:Y:S02]  /*3840*/  SHF.L.U64.HI R41, R39, 0x1, R86 ;  /* 0x0000000127297819 */ /* 0x000fe40000010256 */
[----:B------:R-:W-:-:S04]  /*3850*/  LOP3.LUT R86, R5, 0x90, RZ, 0xc0, !PT ;  /* 0x0000009005567812 */ /* 0x000fc800078ec0ff */
[----:B------:R-:W-:Y:S02]  /*3860*/  LOP3.LUT R27, R86, 0x7e, R27, 0x78, !PT ;  /* 0x0000007e561b7812 */ /* 0x000fe400078e781b */
[----:B------:R-:W-:Y:S02]  /*3870*/  LOP3.LUT P0, RZ, R38, R33, RZ, 0xfc, !PT ;  /* 0x0000002126ff7212 */ /* 0x000fe4000780fcff */
[----:B------:R-:W-:Y:S01]  /*3880*/  LOP3.LUT R33, R27, 0x20, RZ, 0x3c, !PT ;  /* 0x000000201b217812 */ /* 0x000fe200078e3cff */
[----:B0-----:R-:W-:Y:S01]  /*3890*/  UIADD3 UR5, UPT, UPT, UR4, 0x1f, URZ ;  /* 0x0000001f04057890 */ /* 0x001fe2000fffe0ff */
[----:B------:R-:W-:-:S03]  /*38a0*/  IMAD.SHL.U32 R39, R28, 0x20, RZ ;  /* 0x000000201c277824 */ /* 0x000fc600078e00ff */
[----:B------:R-:W-:Y:S01]  /*38b0*/  USHF.R.S32.HI UR4, URZ, 0x1f, UR5 ;  /* 0x0000001fff047899 */ /* 0x000fe20008011405 */
[----:B------:R-:W-:-:S03]  /*38c0*/  IMAD.WIDE R40, R39, 0x2, R40 ;  /* 0x0000000227287825 */ /* 0x000fc600078e0228 */
[----:B------:R-:W-:Y:S01]  /*38d0*/  ULEA.HI UR4, UR4, UR5, URZ, 0x5 ;  /* 0x0000000504047291 */ /* 0x000fe2000f8f28ff */
[----:B------:R-:W-:-:S03]  /*38e0*/  IADD3 R131, P1, PT, R40, UR20, RZ ;  /* 0x0000001428837c10 */ /* 0x000fc6000ff3e0ff */
[----:B------:R-:W-:Y:S01]  /*38f0*/  USHF.R.S32.HI UR4, URZ, 0x5, UR4 ;  /* 0x00000005ff047899 */ /* 0x000fe20008011404 */
[----:B------:R-:W-:Y:S02]  /*3900*/  IADD3.X R132, PT, PT, R41, UR21, RZ, P1, !PT ;  /* 0x0000001529847c10 */ /* 0x000fe40008ffe4ff */
[----:B------:R-:W-:Y:S01]  /*3910*/  ISETP.LT.OR P1, PT, R37, 0x20, P0 ;  /* 0x000000202500780c */ /* 0x000fe20000721670 */
[----:B------:R-:W-:-:S04]  /*3920*/  UISETP.LT.AND UP1, UPT, UR4, 0x1, UPT ;  /* 0x000000010400788c */ /* 0x000fc8000bf21270 */
[----:B------:R-:W-:Y:S01]  /*3930*/  USEL UR4, UR4, 0x1, !UP1 ;  /* 0x0000000104047887 */ /* 0x000fe2000c800000 */
[----:B------:R-:W-:Y:S01]  /*3940*/  SHF.R.S32.HI R5, RZ, 0x1f, R28 ;  /* 0x0000001fff057819 */ /* 0x000fe2000001141c */
[C---:B------:R-:W-:Y:S02]  /*3950*/  IMAD R86, R28.reuse, 0xf, RZ ;  /* 0x0000000f1c567824 */ /* 0x040fe400078e02ff */
[----:B------:R-:W-:Y:S01]  /*3960*/  UIADD3 UR12, UPT, UPT, UR4, -0x1, URZ ;  /* 0xffffffff040c7890 */ /* 0x000fe2000fffe0ff */
[C---:B------:R-:W-:Y:S02]  /*3970*/  IMAD.SHL.U32 R85, R28.reuse, 0x10, RZ ;  /* 0x000000101c557824 */ /* 0x040fe400078e00ff */
[C---:B------:R-:W-:Y:S02]  /*3980*/  IMAD R83, R28.reuse, 0x12, RZ ;  /* 0x000000121c537824 */ /* 0x040fe400078e02ff */
[C---:B------:R-:W-:Y:S02]  /*3990*/  IMAD R81, R28.reuse, 0x14, RZ ;  /* 0x000000141c517824 */ /* 0x040fe400078e02ff */
[----:B------:R-:W-:-:S02]  /*39a0*/  IMAD R79, R28, 0x16, RZ ;  /* 0x000000161c4f7824 */ /* 0x000fc400078e02ff */
[C---:B------:R-:W-:Y:S02]  /*39b0*/  IMAD R77, R28.reuse, 0x18, RZ ;  /* 0x000000181c4d7824 */ /* 0x040fe400078e02ff */
[C---:B------:R-:W-:Y:S02]  /*39c0*/  IMAD R43, R28.reuse, 0x1a, RZ ;  /* 0x0000001a1c2b7824 */ /* 0x040fe400078e02ff */
[C---:B------:R-:W-:Y:S02]  /*39d0*/  IMAD R41, R28.reuse, 0x1b, RZ ;  /* 0x0000001b1c297824 */ /* 0x040fe400078e02ff */
[C---:B------:R-:W-:Y:S02]  /*39e0*/  IMAD R40, R28.reuse, 0x1c, RZ ;  /* 0x0000001c1c287824 */ /* 0x040fe400078e02ff */
[C---:B------:R-:W-:Y:S01]  /*39f0*/  IMAD R38, R28.reuse, 0x1d, RZ ;  /* 0x0000001d1c267824 */ /* 0x040fe200078e02ff */
[----:B------:R-:W-:Y:S01]  /*3a00*/  UISETP.NE.U32.AND UP1, UPT, UR12, URZ, UPT ;  /* 0x000000ff0c00728c */ /* 0x000fe2000bf25070 */
[----:B------:R-:W-:Y:S01]  /*3a10*/  IMAD.SHL.U32 R87, R29, 0x20, RZ ;  /* 0x000000201d577824 */ /* 0x000fe200078e00ff */
[----:B------:R-:W-:Y:S01]  /*3a20*/  UIADD3 UR19, UPT, UPT, UR18, 0x80, URZ ;  /* 0x0000008012137890 */ /* 0x000fe2000fffe0ff */
[----:B------:R-:W-:Y:S01]  /*3a30*/  IMAD R29, R28, 0x1e, RZ ;  /* 0x0000001e1c1d7824 */ /* 0x000fe200078e02ff */
[----:B------:R-:W-:-:S02]  /*3a40*/  SHF.R.S32.HI R89, RZ, 0x1f, R20 ;  /* 0x0000001fff597819 */ /* 0x000fc40000011414 */
[----:B------:R-:W-:Y:S02]  /*3a50*/  SHF.R.S32.HI R93, RZ, 0x1f, R30 ;  /* 0x0000001fff5d7819 */ /* 0x000fe4000001141e */
[----:B------:R-:W-:Y:S02]  /*3a60*/  SHF.R.S32.HI R94, RZ, 0x1f, R35 ;  /* 0x0000001fff5e7819 */ /* 0x000fe40000011423 */
[----:B------:R-:W-:Y:S02]  /*3a70*/  SHF.R.S32.HI R7, RZ, 0x1f, R22 ;  /* 0x0000001fff077819 */ /* 0x000fe40000011416 */
[----:B------:R-:W-:Y:S02]  /*3a80*/  SHF.R.S32.HI R97, RZ, 0x1f, R24 ;  /* 0x0000001fff617819 */ /* 0x000fe40000011418 */
[----:B------:R-:W-:Y:S02]  /*3a90*/  SHF.R.S32.HI R9, RZ, 0x1f, R26 ;  /* 0x0000001fff097819 */ /* 0x000fe4000001141a */
[----:B------:R-:W-:-:S02]  /*3aa0*/  SHF.R.S32.HI R11, RZ, 0x1f, R36 ;  /* 0x0000001fff0b7819 */ /* 0x000fc40000011424 */
[----:B------:R-:W-:Y:S02]  /*3ab0*/  SHF.R.S32.HI R101, RZ, 0x1f, R34 ;  /* 0x0000001fff657819 */ /* 0x000fe40000011422 */
[----:B------:R-:W-:Y:S02]  /*3ac0*/  SHF.R.S32.HI R13, RZ, 0x1f, R86 ;  /* 0x0000001fff0d7819 */ /* 0x000fe40000011456 */
[----:B------:R-:W-:Y:S02]  /*3ad0*/  SHF.R.S32.HI R106, RZ, 0x1f, R43 ;  /* 0x0000001fff6a7819 */ /* 0x000fe4000001142b */
[----:B------:R-:W-:Y:S02]  /*3ae0*/  SHF.R.S32.HI R108, RZ, 0x1f, R41 ;  /* 0x0000001fff6c7819 */ /* 0x000fe40000011429 */
[----:B------:R-:W-:Y:S02]  /*3af0*/  SHF.R.S32.HI R109, RZ, 0x1f, R40 ;  /* 0x0000001fff6d7819 */ /* 0x000fe40000011428 */
[----:B------:R-:W-:Y:S01]  /*3b00*/  SHF.R.S32.HI R111, RZ, 0x1f, R38 ;  /* 0x0000001fff6f7819 */ /* 0x000fe20000011426 */
[----:B--2---:R-:W-:Y:S04]  /*3b10*/  STS.U16 [R27+UR15], R4 ;  /* 0x000000041b007988 */ /* 0x004fe8000800040f */
[----:B---3--:R-:W-:Y:S04]  /*3b20*/  STS.U16 [R27+UR15+0x200], R8 ;  /* 0x000200081b007988 */ /* 0x008fe8000800040f */
[----:B----4-:R-:W-:Y:S04]  /*3b30*/  STS.U16 [R27+UR15+0x400], R12 ;  /* 0x0004000c1b007988 */ /* 0x010fe8000800040f */
[----:B------:R-:W-:Y:S04]  /*3b40*/  STS.U16 [R27+UR15+0x600], R16 ;  /* 0x000600101b007988 */ /* 0x000fe8000800040f */
[----:B------:R-:W-:Y:S04]  /*3b50*/  STS.U16 [R27+UR15+0x800], R76 ;  /* 0x0008004c1b007988 */ /* 0x000fe8000800040f */
[----:B------:R-:W-:Y:S04]  /*3b60*/  STS.U16 [R27+UR15+0xa00], R80 ;  /* 0x000a00501b007988 */ /* 0x000fe8000800040f */
[----:B------:R-:W-:Y:S04]  /*3b70*/  STS.U16 [R27+UR15+0xc00], R82 ;  /* 0x000c00521b007988 */ /* 0x000fe8000800040f */
[----:B------:R0:W-:Y:S04]  /*3b80*/  STS.U16 [R27+UR15+0xe00], R84 ;  /* 0x000e00541b007988 */ /* 0x0001e8000800040f */
[----:B------:R-:W-:Y:S04]  /*3b90*/  STS.U16 [R33+UR15+0x100], R6 ;  /* 0x0001000621007988 */ /* 0x000fe8000800040f */
[----:B------:R-:W-:Y:S04]  /*3ba0*/  STS.U16 [R33+UR15+0x300], R10 ;  /* 0x0003000a21007988 */ /* 0x000fe8000800040f */
[----:B------:R-:W-:Y:S04]  /*3bb0*/  STS.U16 [R33+UR15+0x500], R14 ;  /* 0x0005000e21007988 */ /* 0x000fe8000800040f */
[----:B------:R-:W-:Y:S04]  /*3bc0*/  STS.U16 [R33+UR15+0x700], R18 ;  /* 0x0007001221007988 */ /* 0x000fe8000800040f */
[----:B------:R1:W-:Y:S04]  /*3bd0*/  STS.U16 [R33+UR15+0x900], R78 ;  /* 0x0009004e21007988 */ /* 0x0003e8000800040f */
[----:B------:R2:W-:Y:S04]  /*3be0*/  STS.U16 [R33+UR15+0xb00], R88 ;  /* 0x000b005821007988 */ /* 0x0005e8000800040f */
[----:B------:R-:W-:Y:S04]  /*3bf0*/  STS.U16 [R33+UR15+0xd00], R90 ;  /* 0x000d005a21007988 */ /* 0x000fe8000800040f */
[----:B------:R3:W-:Y:S01]  /*3c00*/  STS.U16 [R33+UR15+0xf00], R92 ;  /* 0x000f005c21007988 */ /* 0x0007e2000800040f */
[----:B------:R4:W-:Y:S06]  /*3c10*/  MEMBAR.ALL.CTA ;  /* 0x0000000000007992 */ /* 0x0009ec0000008000 */
[----:B----4-:R-:W4:Y:S02]  /*3c20*/  FENCE.VIEW.ASYNC.S ;  /* 0x00000000000073c6 */ /* 0x010f240000000000 */
[----:B----4-:R-:W-:Y:S01]  /*3c30*/  BAR.SYNC.DEFER_BLOCKING 0x0 ;  /* 0x0000000000007b1d */ /* 0x010fe20000010000 */
[----:B0-----:R-:W-:-:S02]  /*3c40*/  IMAD R84, R28, 0x11, RZ ;  /* 0x000000111c547824 */ /* 0x001fc400078e02ff */
[C---:B------:R-:W-:Y:S02]  /*3c50*/  IMAD R82, R28.reuse, 0x13, RZ ;  /* 0x000000131c527824 */ /* 0x040fe400078e02ff */
[C---:B------:R-:W-:Y:S02]  /*3c60*/  IMAD R80, R28.reuse, 0x15, RZ ;  /* 0x000000151c507824 */ /* 0x040fe400078e02ff */
[C---:B-1----:R-:W-:Y:S02]  /*3c70*/  IMAD R78, R28.reuse, 0x17, RZ ;  /* 0x000000171c4e7824 */ /* 0x042fe400078e02ff */
[C---:B------:R-:W-:Y:S01]  /*3c80*/  IMAD R76, R28.reuse, 0x19, RZ ;  /* 0x000000191c4c7824 */ /* 0x040fe200078e02ff */
[C---:B--2---:R-:W-:Y:S01]  /*3c90*/  SHF.L.U64.HI R88, R28.reuse, 0x1, R5 ;  /* 0x000000011c587819 */ /* 0x044fe20000010205 */
[----:B------:R-:W-:Y:S01]  /*3ca0*/  IMAD R28, R28, 0x1f, RZ ;  /* 0x0000001f1c1c7824 */ /* 0x000fe200078e02ff */
[----:B------:R-:W-:Y:S02]  /*3cb0*/  SHF.R.S32.HI R5, RZ, 0x1f, R32 ;  /* 0x0000001fff057819 */ /* 0x000fe40000011420 */
[----:B------:R-:W-:Y:S01]  /*3cc0*/  SHF.R.S32.HI R4, RZ, 0x1f, R21 ;  /* 0x0000001fff047819 */ /* 0x000fe20000011415 */
[----:B------:R-:W-:-:S00]  /*3cd0*/  MEMBAR.ALL.CTA ;  /* 0x0000000000007992 */ /* 0x000fc00000008000 */
[----:B------:R-:W-:Y:S06]  /*3ce0*/  MEMBAR.ALL.GPU ;  /* 0x0000000000007992 */ /* 0x000fec000000a000 */
[----:B------:R-:W-:-:S00]  /*3cf0*/  ERRBAR ;  /* 0x00000000000079ab */ /* 0x000fc00000000000 */
[----:B------:R-:W-:Y:S08]  /*3d00*/  CGAERRBAR ;  /* 0x00000000000075ab */ /* 0x000ff00000000000 */
[----:B------:R-:W-:Y:S01]  /*3d10*/  UCGABAR_ARV ;  /* 0x00000000000079c7 */ /* 0x000fe20008000000 */
[----:B---3--:R-:W-:Y:S02]  /*3d20*/  SHF.R.S32.HI R92, RZ, 0x1f, R25 ;  /* 0x0000001fff5c7819 */ /* 0x008fe40000011419 */
[----:B------:R-:W-:-:S03]  /*3d30*/  SHF.R.S32.HI R6, RZ, 0x1f, R23 ;  /* 0x0000001fff067819 */ /* 0x000fc60000011417 */
[----:B------:R-:W-:Y:S01]  /*3d40*/  UCGABAR_WAIT ;  /* 0x0000000000007dc7 */ /* 0x000fe20008000000 */
[----:B------:R-:W-:Y:S01]  /*3d50*/  CCTL.IVALL ;  /* 0x00000000ff00798f */ /* 0x000fe20002000000 */
        /* <DEDUP_REMOVED lines=11> */
[----:B------:R-:W-:Y:S06]  /*3e10*/  @P1 BRA `(.L_x_13) ;  /* 0x0000000000441947 */ /* 0x000fec0003800000 */
[----:B------:R-:W-:Y:S01]  /*3e20*/  USHF.R.U32.HI UR4, URZ, 0x4, UR15 ;  /* 0x00000004ff047899 */ /* 0x000fe2000801160f */
[----:B------:R-:W-:Y:S01]  /*3e30*/  UMOV UR6, 0xfffffffe ;  /* 0xfffffffe00067882 */ /* 0x000fe20000000000 */
[----:B------:R-:W-:Y:S02]  /*3e40*/  UMOV UR7, 0x7fffbfdf ;  /* 0x7fffbfdf00077882 */ /* 0x000fe40000000000 */
[----:B------:R-:W-:Y:S01]  /*3e50*/  USGXT.U32 UR4, UR4, 0xe ;  /* 0x0000000e0404789a */ /* 0x000fe20008000000 */
[----:B------:R-:W-:Y:S01]  /*3e60*/  UMOV UR5, URZ ;  /* 0x000000ff00057c82 */ /* 0x000fe20008000000 */
[----:B------:R-:W-:Y:S02]  /*3e70*/  UIADD3 UR9, UPT, UPT, UR18, 0x88, URZ ;  /* 0x0000008812097890 */ /* 0x000fe4000fffe0ff */
[----:B------:R-:W-:Y:S01]  /*3e80*/  UIADD3.64 UR6, UPT, UPT, UR4, -UR6, URZ ;  /* 0x8000000604067297 */ /* 0x000fe2000fffe0ff */
[----:B------:R-:W-:Y:S01]  /*3e90*/  UMOV UR20, 0x0 ;  /* 0x0000000000147882 */ /* 0x000fe20000000000 */
[----:B------:R-:W-:Y:S01]  /*3ea0*/  UMOV UR21, 0x10200010 ;  /* 0x1020001000157882 */ /* 0x000fe20000000000 */
[----:B------:R-:W-:Y:S01]  /*3eb0*/  UMOV UR5, 0x80004020 ;  /* 0x8000402000057882 */ /* 0x000fe20000000000 */
[----:B------:R-:W-:Y:S01]  /*3ec0*/  UMOV UR22, 0x0 ;  /* 0x0000000000167882 */ /* 0x000fe20000000000 */
[----:B------:R-:W-:Y:S01]  /*3ed0*/  UMOV UR23, 0x10200010 ;  /* 0x1020001000177882 */ /* 0x000fe20000000000 */
[----:B------:R-:W-:Y:S01]  /*3ee0*/  UMOV UR13, 0x3 ;  /* 0x00000003000d7882 */ /* 0x000fe20000000000 */
[----:B------:R0:W-:Y:S02]  /*3ef0*/  UTCHMMA.2CTA tmem[UR19], gdesc[UR4], tmem[UR18], tmem[UR20], idesc[UR21], !UPT ;  /* 0x00ff1404130079ea */ /* 0x0001e4000fa00012 */
[----:B------:R0:W-:Y:S01]  /*3f00*/  UTCHMMA.2CTA tmem[UR9], gdesc[UR6], tmem[UR18], tmem[UR22], idesc[UR23], UPT ;  /* 0x00ff1606090079ea */ /* 0x0001e2000ba00012 */
[----:B------:R0:W-:Y:S01]  /*3f10*/  UTCBAR.2CTA.MULTICAST [UR8], URZ, UR13 ;  /* 0x000000ff080073e9 */ /* 0x0001e2000820080d */
[----:B------:R-:W-:Y:S01]  /*3f20*/  NOP ;  /* 0x0000000000007918 */ /* 0x000fe20000000000 */
.L_x_13:
[----:B------:R-:W-:Y:S01]  /*3f30*/  SHF.R.S32.HI R110, RZ, 0x1f, R29 ;  /* 0x0000001fff6e7819 */ /* 0x000fe2000001141d */
[----:B0-----:R-:W-:Y:S01]  /*3f40*/  UMOV UR4, URZ ;  /* 0x000000ff00047c82 */ /* 0x001fe20008000000 */
[----:B------:R-:W-:Y:S01]  /*3f50*/  SHF.R.S32.HI R113, RZ, 0x1f, R28 ;  /* 0x0000001fff717819 */ /* 0x000fe2000001141c */
[----:B------:R-:W-:Y:S06]  /*3f60*/  BRA.U !UP1, `(.L_x_14) ;  /* 0x0000001509247547 */ /* 0x000fec000b800000 */
[----:B------:R-:W-:Y:S01]  /*3f70*/  UIADD3 UR5, UPT, UPT, UR15, 0x1000, URZ ;  /* 0x000010000f057890 */ /* 0x000fe2000fffe0ff */
[----:B------:R-:W-:Y:S01]  /*3f80*/  SHF.L.U64.HI R89, R20, 0x1, R89 ;  /* 0x0000000114597819 */ /* 0x000fe20000010259 */
[----:B------:R-:W-:Y:S01]  /*3f90*/  UMOV UR8, 0xfffffffe ;  /* 0xfffffffe00087882 */ /* 0x000fe20000000000 */
[----:B------:R-:W-:Y:S01]  /*3fa0*/  SHF.L.U64.HI R90, R32, 0x1, R5 ;  /* 0x00000001205a7819 */ /* 0x000fe20000010205 */
[----:B------:R-:W-:Y:S01]  /*3fb0*/  USHF.R.U32.HI UR5, URZ, 0x4, UR5 ;  /* 0x00000004ff057899 */ /* 0x000fe20008011605 */
[----:B------:R-:W-:Y:S01]  /*3fc0*/  SHF.L.U64.HI R91, R21, 0x1, R4 ;  /* 0x00000001155b7819 */ /* 0x000fe20000010204 */
[----:B------:R-:W-:Y:S01]  /*3fd0*/  UMOV UR9, 0x7fffbfdf ;  /* 0x7fffbfdf00097882 */ /* 0x000fe20000000000 */
[----:B------:R-:W-:Y:S01]  /*3fe0*/  SHF.L.U64.HI R92, R25, 0x1, R92 ;  /* 0x00000001195c7819 */ /* 0x000fe2000001025c */
[----:B------:R-:W-:Y:S01]  /*3ff0*/  USGXT.U32 UR6, UR5, 0xe ;  /* 0x0000000e0506789a */ /* 0x000fe20008000000 */
[----:B------:R-:W-:Y:S01]  /*4000*/  SHF.L.U64.HI R93, R30, 0x1, R93 ;  /* 0x000000011e5d7819 */ /* 0x000fe2000001025d */
[----:B------:R-:W-:Y:S01]  /*4010*/  UMOV UR7, URZ ;  /* 0x000000ff00077c82 */ /* 0x000fe20008000000 */
[----:B------:R-:W-:Y:S01]  /*4020*/  SHF.L.U64.HI R94, R35, 0x1, R94 ;  /* 0x00000001235e7819 */ /* 0x000fe2000001025e */
[----:B------:R-:W-:Y:S01]  /*4030*/  UIADD3.64 UR8, UPT, UPT, UR6, -UR8, URZ ;  /* 0x8000000806087297 */ /* 0x000fe2000fffe0ff */
[----:B------:R-:W-:Y:S01]  /*4040*/  SHF.L.U64.HI R95, R23, 0x1, R6 ;  /* 0x00000001175f7819 */ /* 0x000fe20000010206 */
[----:B------:R-:W-:Y:S01]  /*4050*/  UMOV UR13, 0x1 ;  /* 0x00000001000d7882 */ /* 0x000fe20000000000 */
[----:B------:R-:W-:Y:S01]  /*4060*/  SHF.L.U64.HI R96, R22, 0x1, R7 ;  /* 0x0000000116607819 */ /* 0x000fe20000010207 */
[----:B------:R-:W-:Y:S01]  /*4070*/  UMOV UR5, URZ ;  /* 0x000000ff00057c82 */ /* 0x000fe20008000000 */
[----:B------:R-:W-:-:S02]  /*4080*/  SHF.L.U64.HI R97, R24, 0x1, R97 ;  /* 0x0000000118617819 */ /* 0x000fc40000010261 */
[----:B------:R-:W-:Y:S02]  /*4090*/  SHF.L.U64.HI R98, R26, 0x1, R9 ;  /* 0x000000011a627819 */ /* 0x000fe40000010209 */
[----:B------:R-:W-:Y:S02]  /*40a0*/  SHF.L.U64.HI R99, R31, 0x1, R8 ;  /* 0x000000011f637819 */ /* 0x000fe40000010208 */
[----:B------:R-:W-:Y:S02]  /*40b0*/  SHF.L.U64.HI R100, R36, 0x1, R11 ;  /* 0x0000000124647819 */ /* 0x000fe4000001020b */
[----:B------:R-:W-:Y:S02]  /*40c0*/  SHF.L.U64.HI R101, R34, 0x1, R101 ;  /* 0x0000000122657819 */ /* 0x000fe40000010265 */
[----:B------:R-:W-:Y:S02]  /*40d0*/  SHF.L.U64.HI R102, R86, 0x1, R13 ;  /* 0x0000000156667819 */ /* 0x000fe4000001020d */
        /* <DEDUP_REMOVED lines=15> */
[----:B------:R-:W-:-:S07]  /*41d0*/  SHF.L.U64.HI R133, R28, 0x1, R113 ;  /* 0x000000011c857819 */ /* 0x000fce0000010271 */
.L_x_17:
[-C--:B------:R-:W-:Y:S02]  /*41e0*/  LEA R4, P1, R20, R131.reuse, 0x1 ;  /* 0x0000008314047211 */ /* 0x080fe400078208ff */
[C---:B------:R-:W-:Y:S02]  /*41f0*/  ISETP.GT.AND P5, PT, R3.reuse, 0x2, PT ;  /* 0x000000020300780c */ /* 0x040fe40003fa4270 */
[----:B------:R-:W-:Y:S01]  /*4200*/  PRMT R14, RZ, 0x7610, R14 ;  /* 0x00007610ff0e7816 */ /* 0x000fe2000000000e */
[----:B------:R-:W-:Y:S01]  /*4210*/  IMAD.X R5, R132, 0x1, R89, P1 ;  /* 0x0000000184057824 */ /* 0x000fe200008e0659 */
[----:B------:R-:W-:Y:S02]  /*4220*/  LEA R6, P1, R32, R131, 0x1 ;  /* 0x0000008320067211 */ /* 0x000fe400078208ff */
[C---:B------:R-:W-:Y:S02]  /*4230*/  ISETP.GT.AND P4, PT, R3.reuse, 0x3, PT ;  /* 0x000000030300780c */ /* 0x040fe40003f84270 */
[C---:B------:R-:W-:Y:S01]  /*4240*/  ISETP.GT.AND P3, PT, R3.reuse, 0x4, PT ;  /* 0x000000040300780c */ /* 0x040fe20003f64270 */
[----:B------:R-:W-:Y:S01]  /*4250*/  IMAD.X R7, R132, 0x1, R90, P1 ;  /* 0x0000000184077824 */ /* 0x000fe200008e065a */
[----:B------:R-:W-:-:S02]  /*4260*/  ISETP.GT.AND P1, PT, R3, 0x5, PT ;  /* 0x000000050300780c */ /* 0x000fc40003f24270 */
[-C--:B------:R-:W-:Y:S01]  /*4270*/  LEA R10, P6, R25, R131.reuse, 0x1 ;  /* 0x00000083190a7211 */ /* 0x080fe200078c08ff */
[----:B------:R0:W2:Y:S01]  /*4280*/  @P5 LDG.E.U16 R14, desc[UR16][R4.64] ;  /* 0x00000010040e5981 */ /* 0x0000a2000c1e1500 */
[-C--:B------:R-:W-:Y:S02]  /*4290*/  LEA R8, P5, R21, R131.reuse, 0x1 ;  /* 0x0000008315087211 */ /* 0x080fe400078a08ff */
[----:B------:R-:W-:Y:S01]  /*42a0*/  PRMT R15, RZ, 0x7610, R15 ;  /* 0x00007610ff0f7816 */ /* 0x000fe2000000000f */
[C---:B------:R-:W-:Y:S01]  /*42b0*/  IMAD.X R11, R132.reuse, 0x1, R92, P6 ;  /* 0x00000001840b7824 */ /* 0x040fe200030e065c */
[----:B------:R-:W-:Y:S01]  /*42c0*/  PRMT R16, RZ, 0x7610, R16 ;  /* 0x00007610ff107816 */ /* 0x000fe20000000010 */
[----:B------:R-:W-:Y:S01]  /*42d0*/  IMAD.X R9, R132, 0x1, R91, P5 ;  /* 0x0000000184097824 */ /* 0x000fe200028e065b */
[----:B------:R-:W-:Y:S02]  /*42e0*/  PRMT R17, RZ, 0x7610, R17 ;  /* 0x00007610ff117816 */ /* 0x000fe40000000011 */
[----:B------:R1:W2:Y:S01]  /*42f0*/  @P4 LDG.E.U16 R15, desc[UR16][R6.64] ;  /* 0x00000010060f4981 */ /* 0x0002a2000c1e1500 */
[----:B0-----:R-:W-:-:S02]  /*4300*/  LEA R4, P5, R30, R131, 0x1 ;  /* 0x000000831e047211 */ /* 0x001fc400078a08ff */
[C---:B------:R-:W-:Y:S01]  /*4310*/  ISETP.GT.AND P4, PT, R3.reuse, 0x6, PT ;  /* 0x000000060300780c */ /* 0x040fe20003f84270 */
[----:B------:R0:W3:Y:S01]  /*4320*/  @P3 LDG.E.U16 R16, desc[UR16][R8.64] ;  /* 0x0000001008103981 */ /* 0x0000e2000c1e1500 */
[C---:B------:R-:W-:Y:S01]  /*4330*/  ISETP.GT.AND P3, PT, R3.reuse, 0x7, PT ;  /* 0x000000070300780c */ /* 0x040fe20003f64270 */
[----:B------:R-:W-:Y:S01]  /*4340*/  IMAD.X R5, R132, 0x1, R93, P5 ;  /* 0x0000000184057824 */ /* 0x000fe200028e065d */
[----:B------:R-:W-:Y:S01]  /*4350*/  PRMT R18, RZ, 0x7610, R18 ;  /* 0x00007610ff127816 */ /* 0x000fe20000000012 */
[----:B------:R4:W3:Y:S01]  /*4360*/  @P1 LDG.E.U16 R17, desc[UR16][R10.64] ;  /* 0x000000100a111981 */ /* 0x0008e2000c1e1500 */
[----:B------:R-:W-:Y:S02]  /*4370*/  ISETP.GT.AND P1, PT, R3, 0x8, PT ;  /* 0x000000080300780c */ /* 0x000fe40003f24270 */
[-C--:B-1----:R-:W-:Y:S02]  /*4380*/  LEA R6, P6, R35, R131.reuse, 0x1 ;  /* 0x0000008323067211 */ /* 0x082fe400078c08ff */
[----:B0-----:R-:W-:-:S02]  /*4390*/  LEA R8, P5, R23, R131, 0x1 ;  /* 0x0000008317087211 */ /* 0x001fc400078a08ff */
[----:B------:R-:W-:Y:S01]  /*43a0*/  PRMT R107, RZ, 0x7610, R107 ;  /* 0x00007610ff6b7816 */ /* 0x000fe2000000006b */
[C---:B------:R-:W-:Y:S01]  /*43b0*/  IMAD.X R7, R132.reuse, 0x1, R94, P6 ;  /* 0x0000000184077824 */ /* 0x040fe200030e065e */
[----:B------:R-:W-:Y:S01]  /*43c0*/  PRMT R19, RZ, 0x7610, R19 ;  /* 0x00007610ff137816 */ /* 0x000fe20000000013 */
[----:B------:R-:W-:Y:S01]  /*43d0*/  IMAD.X R9, R132, 0x1, R95, P5 ;  /* 0x0000000184097824 */ /* 0x000fe200028e065f */
[----:B----4-:R-:W-:Y:S01]  /*43e0*/  LEA R10, P6, R22, R131, 0x1 ;  /* 0x00000083160a7211 */ /* 0x010fe200078c08ff */
[----:B------:R0:W5:Y:S01]  /*43f0*/  @P4 LDG.E.U16 R18, desc[UR16][R4.64] ;  /* 0x0000001004124981 */ /* 0x000162000c1e1500 */
[----:B------:R-:W-:-:S03]  /*4400*/  ISETP.GT.AND P4, PT, R3, 0x9, PT ;  /* 0x000000090300780c */ /* 0x000fc60003f84270 */
[----:B------:R-:W5:Y:S01]  /*4410*/  @P1 LDG.E.U16 R107, desc[UR16][R8.64] ;  /* 0x00000010086b1981 */ /* 0x000f62000c1e1500 */
[C---:B------:R-:W-:Y:S01]  /*4420*/  ISETP.GT.AND P1, PT, R3.reuse, 0xb, PT ;  /* 0x0000000b0300780c */ /* 0x040fe20003f24270 */
[----:B------:R-:W-:Y:S02]  /*4430*/  IMAD.X R11, R132, 0x1, R96, P6 ;  /* 0x00000001840b7824 */ /* 0x000fe400030e0660 */
[----:B------:R1:W5:Y:S01]  /*4440*/  @P3 LDG.E.U16 R19, desc[UR16][R6.64] ;  /* 0x0000001006133981 */ /* 0x000362000c1e1500 */
[----:B------:R-:W-:Y:S02]  /*4450*/  ISETP.GT.AND P3, PT, R3, 0xa, PT ;  /* 0x0000000a0300780c */ /* 0x000fe40003f64270 */
[-C--:B0-----:R-:W-:Y:S02]  /*4460*/  LEA R4, P5, R24, R131.reuse, 0x1 ;  /* 0x0000008318047211 */ /* 0x081fe400078a08ff */
[----:B------:R-:W-:Y:S02]  /*4470*/  PRMT R110, RZ, 0x7610, R110 ;  /* 0x00007610ff6e7816 */ /* 0x000fe4000000006e */
[----:B-1----:R-:W-:Y:S01]  /*4480*/  LEA R6, P6, R26, R131, 0x1 ;  /* 0x000000831a067211 */ /* 0x002fe200078c08ff */
[----:B------:R-:W-:Y:S01]  /*4490*/  IMAD.X R5, R132, 0x1, R97, P5 ;  /* 0x0000000184057824 */ /* 0x000fe200028e0661 */
[----:B------:R-:W-:-:S03]  /*44a0*/  PRMT R109, RZ, 0x7610, R109 ;  /* 0x00007610ff6d7816 */ /* 0x000fc6000000006d */
[C---:B------:R-:W-:Y:S01]  /*44b0*/  IMAD.X R7, R132.reuse, 0x1, R98, P6 ;  /* 0x0000000184077824 */ /* 0x040fe200030e0662 */
[-C--:B------:R-:W-:Y:S02]  /*44c0*/  LEA R8, P5, R31, R131.reuse, 0x1 ;  /* 0x000000831f087211 */ /* 0x080fe400078a08ff */
[----:B------:R-:W-:Y:S01]  /*44d0*/  PRMT R108, RZ, 0x7610, R108 ;  /* 0x00007610ff6c7816 */ /* 0x000fe2000000006c */
[----:B------:R0:W5:Y:S04]  /*44e0*/  @P3 LDG.E.U16 R109, desc[UR16][R4.64] ;  /* 0x00000010046d3981 */ /* 0x000168000c1e1500 */
[----:B------:R-:W5:Y:S01]  /*44f0*/  @P1 LDG.E.U16 R110, desc[UR16][R6.64] ;  /* 0x00000010066e1981 */ /* 0x000f62000c1e1500 */
[C---:B------:R-:W-:Y:S01]  /*4500*/  ISETP.GT.AND P1, PT, R3.reuse, 0xe, PT ;  /* 0x0000000e0300780c */ /* 0x040fe20003f24270 */
[----:B------:R-:W-:Y:S01]  /*4510*/  IMAD.X R9, R132, 0x1, R99, P5 ;  /* 0x0000000184097824 */ /* 0x000fe200028e0663 */
[----:B------:R-:W-:Y:S01]  /*4520*/  ISETP.GT.AND P3, PT, R3, 0xd, PT ;  /* 0x0000000d0300780c */ /* 0x000fe20003f64270 */
[----:B------:R1:W5:Y:S01]  /*4530*/  @P4 LDG.E.U16 R108, desc[UR16][R10.64] ;  /* 0x000000100a6c4981 */ /* 0x000362000c1e1500 */
[----:B0-----:R-:W-:-:S02]  /*4540*/  LEA R4, P5, R34, R131, 0x1 ;  /* 0x0000008322047211 */ /* 0x001fc400078a08ff */
[----:B------:R-:W-:Y:S02]  /*4550*/  ISETP.GT.AND P4, PT, R3, 0xc, PT ;  /* 0x0000000c0300780c */ /* 0x000fe40003f84270 */
[----:B------:R-:W-:Y:S01]  /*4560*/  PRMT R113, RZ, 0x7610, R113 ;  /* 0x00007610ff717816 */ /* 0x000fe20000000071 */
[----:B------:R-:W-:Y:S01]  /*4570*/  IMAD.X R5, R132, 0x1, R101, P5 ;  /* 0x0000000184057824 */ /* 0x000fe200028e0665 */
[-C--:B-1----:R-:W-:Y:S02]  /*4580*/  LEA R10, P6, R36, R131.reuse, 0x1 ;  /* 0x00000083240a7211 */ /* 0x082fe400078c08ff */
[----:B------:R-:W-:Y:S02]  /*4590*/  PRMT R112, RZ, 0x7610, R112 ;  /* 0x00007610ff707816 */ /* 0x000fe40000000070 */
[----:B------:R-:W5:Y:S01]  /*45a0*/  @P1 LDG.E.U16 R113, desc[UR16][R4.64] ;  /* 0x0000001004711981 */ /* 0x000f62000c1e1500 */
[----:B------:R-:W-:Y:S01]  /*45b0*/  IMAD.X R11, R132, 0x1, R100, P6 ;  /* 0x00000001840b7824 */ /* 0x000fe200030e0664 */
[----:B------:R-:W-:-:S02]  /*45c0*/  LEA R6, P6, R86, R131, 0x1 ;  /* 0x0000008356067211 */ /* 0x000fc400078c08ff */
[----:B------:R-:W-:Y:S02]  /*45d0*/  PRMT R111, RZ, 0x7610, R111 ;  /* 0x00007610ff6f7816 */ /* 0x000fe4000000006f */
[C---:B------:R-:W-:Y:S01]  /*45e0*/  ISETP.GT.AND P1, PT, R3.reuse, 0x11, PT ;  /* 0x000000110300780c */ /* 0x040fe20003f24270 */
[----:B------:R0:W5:Y:S01]  /*45f0*/  @P3 LDG.E.U16 R112, desc[UR16][R10.64] ;  /* 0x000000100a703981 */ /* 0x000162000c1e1500 */
[----:B------:R-:W-:Y:S01]  /*4600*/  IMAD.X R7, R132, 0x1, R102, P6 ;  /* 0x0000000184077824 */ /* 0x000fe200030e0666 */
[----:B------:R-:W-:Y:S02]  /*4610*/  ISETP.GT.AND P3, PT, R3, 0x10, PT ;  /* 0x000000100300780c */ /* 0x000fe40003f64270 */
[----:B------:R1:W5:Y:S01]  /*4620*/  @P4 LDG.E.U16 R111, desc[UR16][R8.64] ;  /* 0x00000010086f4981 */ /* 0x000362000c1e1500 */
[----:B------:R-:W-:Y:S02]  /*4630*/  PRMT R116, RZ, 0x7610, R116 ;  /* 0x00007610ff747816 */ /* 0x000fe40000000074 */
[----:B0-----:R-:W-:-:S02]  /*4640*/  LEA R10, P6, R84, R131, 0x1 ;  /* 0x00000083540a7211 */ /* 0x001fc400078c08ff */
[----:B-1----:R-:W-:-:S03]  /*4650*/  LEA R8, P5, R85, R131, 0x1 ;  /* 0x0000008355087211 */ /* 0x002fc600078a08ff */
[C---:B------:R-:W-:Y:S01]  /*4660*/  IMAD.X R11, R132.reuse, 0x1, R104, P6 ;  /* 0x00000001840b7824 */ /* 0x040fe200030e0668 */
[----:B------:R-:W-:Y:S02]  /*4670*/  ISETP.GT.AND P4, PT, R3, 0xf, PT ;  /* 0x0000000f0300780c */ /* 0x000fe40003f84270 */
[----:B------:R-:W-:Y:S01]  /*4680*/  PRMT R115, RZ, 0x7610, R115 ;  /* 0x00007610ff737816 */ /* 0x000fe20000000073 */
[C---:B------:R-:W-:Y:S01]  /*4690*/  IMAD.X R9, R132.reuse, 0x1, R103, P5 ;  /* 0x0000000184097824 */ /* 0x040fe200028e0667 */
[----:B------:R-:W-:Y:S01]  /*46a0*/  LEA R4, P5, R83, R131, 0x1 ;  /* 0x0000008353047211 */ /* 0x000fe200078a08ff */
[----:B------:R-:W5:Y:S01]  /*46b0*/  @P1 LDG.E.U16 R116, desc[UR16][R10.64] ;  /* 0x000000100a741981 */ /* 0x000f62000c1e1500 */
[----:B------:R-:W-:Y:S02]  /*46c0*/  ISETP.GT.AND P1, PT, R3, 0x14, PT ;  /* 0x000000140300780c */ /* 0x000fe40003f24270 */
[----:B------:R-:W-:Y:S01]  /*46d0*/  PRMT R114, RZ, 0x7610, R114 ;  /* 0x00007610ff727816 */ /* 0x000fe20000000072 */
[----:B------:R0:W5:Y:S01]  /*46e0*/  @P3 LDG.E.U16 R115, desc[UR16][R8.64] ;  /* 0x0000001008733981 */ /* 0x000162000c1e1500 */
[----:B------:R-:W-:Y:S01]  /*46f0*/  IMAD.X R5, R132, 0x1, R159, P5 ;  /* 0x0000000184057824 */ /* 0x000fe200028e069f */
[----:B------:R-:W-:-:S02]  /*4700*/  PRMT R119, RZ, 0x7610, R119 ;  /* 0x00007610ff777816 */ /* 0x000fc40000000077 */
[----:B------:R-:W-:Y:S01]  /*4710*/  ISETP.GT.AND P3, PT, R3, 0x13, PT ;  /* 0x000000130300780c */ /* 0x000fe20003f64270 */
[----:B------:R1:W5:Y:S01]  /*4720*/  @P4 LDG.E.U16 R114, desc[UR16][R6.64] ;  /* 0x0000001006724981 */ /* 0x000362000c1e1500 */
[----:B0-----:R-:W-:Y:S02]  /*4730*/  LEA R8, P5, R81, R131, 0x1 ;  /* 0x0000008351087211 */ /* 0x001fe400078a08ff */
[----:B------:R-:W-:-:S03]  /*4740*/  ISETP.GT.AND P4, PT, R3, 0x12, PT ;  /* 0x000000120300780c */ /* 0x000fc60003f84270 */
[----:B------:R-:W-:Y:S01]  /*4750*/  IMAD.X R9, R132, 0x1, R155, P5 ;  /* 0x0000000184097824 */ /* 0x000fe200028e069b */
[-C--:B------:R-:W-:Y:S02]  /*4760*/  LEA R10, P5, R80, R131.reuse, 0x1 ;  /* 0x00000083500a7211 */ /* 0x080fe400078a08ff */
[----:B-1----:R-:W-:Y:S02]  /*4770*/  LEA R6, P6, R82, R131, 0x1 ;  /* 0x0000008352067211 */ /* 0x002fe400078c08ff */
[----:B------:R-:W5:Y:S01]  /*4780*/  @P1 LDG.E.U16 R119, desc[UR16][R8.64] ;  /* 0x0000001008771981 */ /* 0x000f62000c1e1500 */
[----:B------:R-:W-:Y:S01]  /*4790*/  ISETP.GT.AND P1, PT, R3, 0x17, PT ;  /* 0x000000170300780c */ /* 0x000fe20003f24270 */
[C---:B------:R-:W-:Y:S01]  /*47a0*/  IMAD.X R11, R132.reuse, 0x1, R153, P5 ;  /* 0x00000001840b7824 */ /* 0x040fe200028e0699 */
[----:B------:R-:W-:Y:S01]  /*47b0*/  PRMT R117, RZ, 0x7610, R117 ;  /* 0x00007610ff757816 */ /* 0x000fe20000000075 */
[----:B------:R-:W-:Y:S01]  /*47c0*/  IMAD.X R7, R132, 0x1, R157, P6 ;  /* 0x0000000184077824 */ /* 0x000fe200030e069d */
[----:B------:R-:W-:-:S02]  /*47d0*/  PRMT R118, RZ, 0x7610, R118 ;  /* 0x00007610ff767816 */ /* 0x000fc40000000076 */
[----:B------:R-:W-:Y:S02]  /*47e0*/  LEA R12, P5, R78, R131, 0x1 ;  /* 0x000000834e0c7211 */ /* 0x000fe400078a08ff */
[----:B------:R-:W-:Y:S01]  /*47f0*/  PRMT R122, RZ, 0x7610, R122 ;  /* 0x00007610ff7a7816 */ /* 0x000fe2000000007a */
[----:B------:R0:W5:Y:S01]  /*4800*/  @P4 LDG.E.U16 R117, desc[UR16][R4.64] ;  /* 0x0000001004754981 */ /* 0x000162000c1e1500 */
[C---:B------:R-:W-:Y:S01]  /*4810*/  ISETP.GT.AND P4, PT, R3.reuse, 0x15, PT ;  /* 0x000000150300780c */ /* 0x040fe20003f84270 */
[----:B------:R-:W-:Y:S02]  /*4820*/  IMAD.X R13, R132, 0x1, R149, P5 ;  /* 0x00000001840d7824 */ /* 0x000fe400028e0695 */
[----:B------:R1:W5:Y:S01]  /*4830*/  @P3 LDG.E.U16 R118, desc[UR16][R6.64] ;  /* 0x0000001006763981 */ /* 0x000362000c1e1500 */
[----:B------:R-:W-:-:S03]  /*4840*/  ISETP.GT.AND P3, PT, R3, 0x16, PT ;  /* 0x000000160300780c */ /* 0x000fc60003f64270 */
[----:B------:R-:W5:Y:S01]  /*4850*/  @P1 LDG.E.U16 R122, desc[UR16][R12.64] ;  /* 0x000000100c7a1981 */ /* 0x000f62000c1e1500 */
[-C--:B0-----:R-:W-:Y:S02]  /*4860*/  LEA R4, P6, R79, R131.reuse, 0x1 ;  /* 0x000000834f047211 */ /* 0x081fe400078c08ff */
[----:B------:R-:W-:Y:S02]  /*4870*/  ISETP.GT.AND P1, PT, R3, 0x19, PT ;  /* 0x000000190300780c */ /* 0x000fe40003f24270 */
[----:B------:R-:W-:Y:S01]  /*4880*/  PRMT R120, RZ, 0x7610, R120 ;  /* 0x00007610ff787816 */ /* 0x000fe20000000078 */
[----:B------:R-:W-:Y:S01]  /*4890*/  IMAD.X R5, R132, 0x1, R151, P6 ;  /* 0x0000000184057824 */ /* 0x000fe200030e0697 */
[----:B------:R-:W-:Y:S02]  /*48a0*/  PRMT R121, RZ, 0x7610, R121 ;  /* 0x00007610ff797816 */ /* 0x000fe40000000079 */
[-C--:B------:R-:W-:Y:S02]  /*48b0*/  LEA R8, P5, R76, R131.reuse, 0x1 ;  /* 0x000000834c087211 */ /* 0x080fe400078a08ff */
[----:B-1----:R-:W-:Y:S01]  /*48c0*/  LEA R6, P6, R77, R131, 0x1 ;  /* 0x000000834d067211 */ /* 0x002fe200078c08ff */
[----:B------:R0:W5:Y:S01]  /*48d0*/  @P4 LDG.E.U16 R120, desc[UR16][R10.64] ;  /* 0x000000100a784981 */ /* 0x000162000c1e1500 */
[----:B------:R-:W-:Y:S01]  /*48e0*/  PRMT R124, RZ, 0x7610, R124 ;  /* 0x00007610ff7c7816 */ /* 0x000fe2000000007c */
[C---:B------:R-:W-:Y:S01]  /*48f0*/  IMAD.X R9, R132.reuse, 0x1, R145, P5 ;  /* 0x0000000184097824 */ /* 0x040fe200028e0691 */
[C---:B------:R-:W-:Y:S01]  /*4900*/  ISETP.GT.AND P4, PT, R3.reuse, 0x1a, PT ;  /* 0x0000001a0300780c */ /* 0x040fe20003f84270 */
[----:B------:R1:W5:Y:S01]  /*4910*/  @P3 LDG.E.U16 R121, desc[UR16][R4.64] ;  /* 0x0000001004793981 */ /* 0x000362000c1e1500 */
[----:B------:R-:W-:Y:S01]  /*4920*/  ISETP.GT.AND P3, PT, R3, 0x18, PT ;  /* 0x000000180300780c */ /* 0x000fe20003f64270 */
[----:B------:R-:W-:-:S02]  /*4930*/  IMAD.X R7, R132, 0x1, R147, P6 ;  /* 0x0000000184077824 */ /* 0x000fc400030e0693 */
[----:B------:R-:W5:Y:S01]  /*4940*/  @P1 LDG.E.U16 R124, desc[UR16][R8.64] ;  /* 0x00000010087c1981 */ /* 0x000f62000c1e1500 */
[-C--:B0-----:R-:W-:Y:S02]  /*4950*/  LEA R10, P6, R43, R131.reuse, 0x1 ;  /* 0x000000832b0a7211 */ /* 0x081fe400078c08ff */
[----:B------:R-:W-:Y:S02]  /*4960*/  PRMT R123, RZ, 0x7610, R123 ;  /* 0x00007610ff7b7816 */ /* 0x000fe4000000007b */
[-C--:B-1----:R-:W-:Y:S01]  /*4970*/  LEA R4, P1, R41, R131.reuse, 0x1 ;  /* 0x0000008329047211 */ /* 0x082fe200078208ff */
[C---:B------:R-:W-:Y:S01]  /*4980*/  IMAD.X R11, R132.reuse, 0x1, R143, P6 ;  /* 0x00000001840b7824 */ /* 0x040fe200030e068f */
[----:B------:R-:W-:Y:S02]  /*4990*/  PRMT R125, RZ, 0x7610, R125 ;  /* 0x00007610ff7d7816 */ /* 0x000fe4000000007d */
[C---:B------:R-:W-:Y:S01]  /*49a0*/  ISETP.GT.AND P5, PT, R3.reuse, 0x1b, PT ;  /* 0x0000001b0300780c */ /* 0x040fe20003fa4270 */
[----:B------:R-:W-:Y:S01]  /*49b0*/  IMAD.X R5, R132, 0x1, R141, P1 ;  /* 0x0000000184057824 */ /* 0x000fe200008e068d */
[----:B------:R-:W-:Y:S01]  /*49c0*/  LEA R12, P6, R40, R131, 0x1 ;  /* 0x00000083280c7211 */ /* 0x000fe200078c08ff */
[----:B------:R0:W5:Y:S01]  /*49d0*/  @P3 LDG.E.U16 R123, desc[UR16][R6.64] ;  /* 0x00000010067b3981 */ /* 0x000162000c1e1500 */
[----:B------:R-:W-:-:S02]  /*49e0*/  ISETP.GT.AND P1, PT, R3, RZ, PT ;  /* 0x000000ff0300720c */ /* 0x000fc40003f24270 */
[C---:B------:R-:W-:Y:S01]  /*49f0*/  ISETP.GT.AND P3, PT, R3.reuse, 0x1d, PT ;  /* 0x0000001d0300780c */ /* 0x040fe20003f64270 */
[----:B------:R-:W5:Y:S01]  /*4a00*/  @P4 LDG.E.U16 R125, desc[UR16][R10.64] ;  /* 0x000000100a7d4981 */ /* 0x000f62000c1e1500 */
[----:B------:R-:W-:Y:S01]  /*4a10*/  ISETP.GT.AND P4, PT, R3, 0x1c, PT ;  /* 0x0000001c0300780c */ /* 0x000fe20003f84270 */
[----:B------:R-:W-:Y:S01]  /*4a20*/  IMAD.X R13, R132, 0x1, R139, P6 ;  /* 0x00000001840d7824 */ /* 0x000fe200030e068b */
[----:B------:R-:W-:Y:S02]  /*4a30*/  PRMT R126, RZ, 0x7610, R126 ;  /* 0x00007610ff7e7816 */ /* 0x000fe4000000007e */
[-C--:B0-----:R-:W-:Y:S02]  /*4a40*/  LEA R6, P6, R38, R131.reuse, 0x1 ;  /* 0x0000008326067211 */ /* 0x081fe400078c08ff */
[----:B------:R-:W-:Y:S02]  /*4a50*/  PRMT R127, RZ, 0x7610, R127 ;  /* 0x00007610ff7f7816 */ /* 0x000fe4000000007f */
[----:B------:R0:W5:Y:S01]  /*4a60*/  @P5 LDG.E.U16 R126, desc[UR16][R4.64] ;  /* 0x00000010047e5981 */ /* 0x000162000c1e1500 */
[----:B------:R-:W-:Y:S01]  /*4a70*/  PRMT R128, RZ, 0x7610, R128 ;  /* 0x00007610ff807816 */ /* 0x000fe20000000080 */
[----:B------:R-:W-:Y:S01]  /*4a80*/  IMAD.X R7, R132, 0x1, R137, P6 ;  /* 0x0000000184077824 */ /* 0x000fe200030e0689 */
[----:B------:R-:W-:-:S02]  /*4a90*/  LEA R8, P6, R29, R131, 0x1 ;  /* 0x000000831d087211 */ /* 0x000fc400078c08ff */
[----:B------:R-:W-:Y:S01]  /*4aa0*/  PRMT R105, RZ, 0x7610, R105 ;  /* 0x00007610ff697816 */ /* 0x000fe20000000069 */
[----:B------:R-:W5:Y:S01]  /*4ab0*/  @P4 LDG.E.U16 R127, desc[UR16][R12.64] ;  /* 0x000000100c7f4981 */ /* 0x000f62000c1e1500 */
[----:B0-----:R-:W-:-:S03]  /*4ac0*/  @P1 IMAD.MOV.U32 R4, RZ, RZ, R131 ;  /* 0x000000ffff041224 */ /* 0x001fc600078e0083 */
[----:B------:R0:W5:Y:S01]  /*4ad0*/  @P3 LDG.E.U16 R128, desc[UR16][R6.64] ;  /* 0x0000001006803981 */ /* 0x000162000c1e1500 */
[----:B------:R-:W-:Y:S01]  /*4ae0*/  @P1 IMAD.MOV.U32 R5, RZ, RZ, R132 ;  /* 0x000000ffff051224 */ /* 0x000fe200078e0084 */
[C---:B------:R-:W-:Y:S01]  /*4af0*/  ISETP.GT.AND P3, PT, R3.reuse, 0x1e, PT ;  /* 0x0000001e0300780c */ /* 0x040fe20003f64270 */
[----:B------:R-:W-:Y:S01]  /*4b00*/  IMAD.X R9, R132, 0x1, R135, P6 ;  /* 0x0000000184097824 */ /* 0x000fe200030e0687 */
[C---:B------:R-:W-:Y:S02]  /*4b10*/  ISETP.GT.AND P4, PT, R3.reuse, 0x1f, PT ;  /* 0x0000001f0300780c */ /* 0x040fe40003f84270 */
[----:B------:R-:W-:Y:S01]  /*4b20*/  ISETP.GT.AND P6, PT, R3, 0x1, PT ;  /* 0x000000010300780c */ /* 0x000fe20003fc4270 */
[----:B------:R1:W5:Y:S01]  /*4b30*/  @P1 LDG.E.U16 R105, desc[UR16][R4.64] ;  /* 0x0000001004691981 */ /* 0x000362000c1e1500 */
[-C--:B------:R-:W-:Y:S02]  /*4b40*/  LEA R10, P5, R28, R131.reuse, 0x1 ;  /* 0x000000831c0a7211 */ /* 0x080fe400078a08ff */
[----:B0-----:R-:W-:Y:S01]  /*4b50*/  IADD3 R6, P1, PT, R20, R131, RZ ;  /* 0x0000008314067210 */ /* 0x001fe20007f3e0ff */
[----:B------:R-:W-:Y:S01]  /*4b60*/  USHF.L.U32 UR4, UR4, 0x1f, URZ ;  /* 0x0000001f04047899 */ /* 0x000fe200080006ff */
[----:B------:R-:W-:Y:S01]  /*4b70*/  PRMT R129, RZ, 0x7610, R129 ;  /* 0x00007610ff817816 */ /* 0x000fe20000000081 */
[C---:B------:R-:W-:Y:S01]  /*4b80*/  IMAD.X R11, R132.reuse, 0x1, R133, P5 ;  /* 0x00000001840b7824 */ /* 0x040fe200028e0685 */
[----:B------:R-:W-:Y:S01]  /*4b90*/  PRMT R106, RZ, 0x7610, R106 ;  /* 0x00007610ff6a7816 */ /* 0x000fe2000000006a */
[----:B------:R-:W-:Y:S01]  /*4ba0*/  IMAD.X R7, R132, 0x1, R88, P1 ;  /* 0x0000000184077824 */ /* 0x000fe200008e0658 */
[----:B------:R-:W-:Y:S01]  /*4bb0*/  PRMT R130, RZ, 0x7610, R130 ;  /* 0x00007610ff827816 */ /* 0x000fe20000000082 */
[----:B-1----:R-:W-:Y:S01]  /*4bc0*/  IMAD.U32 R4, RZ, RZ, UR4 ;  /* 0x00000004ff047e24 */ /* 0x002fe2000f8e00ff */
[----:B------:R-:W5:Y:S04]  /*4bd0*/  @P3 LDG.E.U16 R129, desc[UR16][R8.64] ;  /* 0x0000001008813981 */ /* 0x000f68000c1e1500 */
[----:B------:R-:W5:Y:S04]  /*4be0*/  @P4 LDG.E.U16 R130, desc[UR16][R10.64] ;  /* 0x000000100a824981 */ /* 0x000f68000c1e1500 */
[----:B------:R3:W5:Y:S01]  /*4bf0*/  @P6 LDG.E.U16 R106, desc[UR16][R6.64] ;  /* 0x00000010066a6981 */ /* 0x000762000c1e1500 */
[----:B------:R-:W0:Y:S01]  /*4c00*/  SYNCS.PHASECHK.TRANS64.TRYWAIT P1, [UR11], R4 ;  /* 0x00000004ff0075a7 */ /* 0x000e22000802110b */
[----:B--2---:R-:W-:-:S02]  /*4c10*/  PRMT R5, R14, 0x5410, R15 ;  /* 0x000054100e057816 */ /* 0x004fc4000000000f */
[----:B---3--:R-:W-:Y:S01]  /*4c20*/  PRMT R6, R16, 0x5410, R17 ;  /* 0x0000541010067816 */ /* 0x008fe20000000011 */
[----:B0-----:R-:W-:Y:S06]  /*4c30*/  @!P1 BRA `(.L_x_15) ;  /* 0x0000004800d49947 */ /* 0x001fec0003800000 */
.L_x_25:
[----:B-----5:R-:W-:Y:S01]  /*4c40*/  PRMT R7, R18, 0x5410, R19 ;  /* 0x0000541012077816 */ /* 0x020fe20000000013 */
[----:B------:R-:W-:Y:S01]  /*4c50*/  IMAD.WIDE R74, R87, 0x2, R74 ;  /* 0x00000002574a7825 */ /* 0x000fe200078e024a */
[----:B------:R-:W-:Y:S02]  /*4c60*/  PRMT R8, R107, 0x5410, R108 ;  /* 0x000054106b087816 */ /* 0x000fe4000000006c */
[----:B------:R-:W-:Y:S01]  /*4c70*/  PRMT R9, R109, 0x5410, R110 ;  /* 0x000054106d097816 */ /* 0x000fe2000000006e */
[----:B------:R-:W-:Y:S01]  /*4c80*/  IMAD.WIDE R70, R87, 0x2, R70 ;  /* 0x0000000257467825 */ /* 0x000fe200078e0246 */
[----:B------:R-:W-:Y:S02]  /*4c90*/  PRMT R10, R111, 0x5410, R112 ;  /* 0x000054106f0a7816 */ /* 0x000fe40000000070 */
[----:B------:R-:W-:Y:S01]  /*4ca0*/  PRMT R11, R113, 0x5410, R114 ;  /* 0x00005410710b7816 */ /* 0x000fe20000000072 */
[----:B------:R-:W-:Y:S01]  /*4cb0*/  IMAD.WIDE R66, R87, 0x2, R66 ;  /* 0x0000000257427825 */ /* 0x000fe200078e0242 */
[----:B------:R-:W-:-:S02]  /*4cc0*/  PRMT R12, R115, 0x5410, R116 ;  /* 0x00005410730c7816 */ /* 0x000fc40000000074 */
[----:B------:R-:W-:Y:S01]  /*4cd0*/  PRMT R13, R117, 0x5410, R118 ;  /* 0x00005410750d7816 */ /* 0x000fe20000000076 */
        /* <DEDUP_REMOVED lines=11> */
[----:B------:R-:W-:Y:S01]  /*4d90*/  ISETP.GE.AND P1, PT, R42, R3, PT ;  /* 0x000000032a00720c */ /* 0x000fe20003f26270 */
[C---:B------:R-:W-:Y:S01]  /*4da0*/  IMAD.WIDE R46, R87.reuse, 0x2, R46 ;  /* 0x00000002572e7825 */ /* 0x040fe200078e022e */
[----:B------:R0:W-:Y:S01]  /*4db0*/  STTM.x16 tmem[UR10+0x80], R4 ;  /* 0x00008004000079ed */ /* 0x0001e2000824000a */
[----:B------:R-:W1:Y:S02]  /*4dc0*/  FENCE.VIEW.ASYNC.T ;  /* 0x00000000000073c6 */ /* 0x000e640000000200 */
[----:B-1----:R-:W-:Y:S01]  /*4dd0*/  BAR.SYNC.DEFER_BLOCKING 0x0 ;  /* 0x0000000000007b1d */ /* 0x002fe20000010000 */
[----:B------:R-:W-:Y:S01]  /*4de0*/  PRMT R106, RZ, 0x7610, R106 ;  /* 0x00007610ff6a7816 */ /* 0x000fe2000000006a */
[----:B------:R-:W-:Y:S01]  /*4df0*/  IMAD.WIDE R72, R87, 0x2, R72 ;  /* 0x0000000257487825 */ /* 0x000fe200078e0248 */
[----:B------:R-:W-:-:S02]  /*4e00*/  PRMT R110, RZ, 0x7610, R110 ;  /* 0x00007610ff6e7816 */ /* 0x000fc4000000006e */
[----:B------:R-:W-:Y:S01]  /*4e10*/  PRMT R114, RZ, 0x7610, R114 ;  /* 0x00007610ff727816 */ /* 0x000fe20000000072 */
[C---:B------:R-:W-:Y:S01]  /*4e20*/  IMAD.WIDE R68, R87.reuse, 0x2, R68 ;  /* 0x0000000257447825 */ /* 0x040fe200078e0244 */
[----:B------:R-:W-:Y:S02]  /*4e30*/  PRMT R118, RZ, 0x7610, R118 ;  /* 0x00007610ff767816 */ /* 0x000fe40000000076 */
[----:B------:R-:W-:Y:S01]  /*4e40*/  PRMT R108, RZ, 0x7610, R108 ;  /* 0x00007610ff6c7816 */ /* 0x000fe2000000006c */
[C---:B------:R-:W-:Y:S01]  /*4e50*/  IMAD.WIDE R64, R87.reuse, 0x2, R64 ;  /* 0x0000000257407825 */ /* 0x040fe200078e0240 */
[----:B------:R-:W-:Y:S02]  /*4e60*/  PRMT R112, RZ, 0x7610, R112 ;  /* 0x00007610ff707816 */ /* 0x000fe40000000070 */
[----:B------:R-:W-:Y:S01]  /*4e70*/  PRMT R116, RZ, 0x7610, R116 ;  /* 0x00007610ff747816 */ /* 0x000fe20000000074 */
[----:B------:R-:W-:Y:S01]  /*4e80*/  IMAD.WIDE R60, R87, 0x2, R60 ;  /* 0x00000002573c7825 */ /* 0x000fe200078e023c */
[----:B------:R-:W-:-:S03]  /*4e90*/  PRMT R120, RZ, 0x7610, R120 ;  /* 0x00007610ff787816 */ /* 0x000fc60000000078 */
[----:B------:R-:W-:-:S04]  /*4ea0*/  IMAD.WIDE R56, R87, 0x2, R56 ;  /* 0x0000000257387825 */ /* 0x000fc800078e0238 */
[C---:B------:R-:W-:Y:S01]  /*4eb0*/  IMAD.WIDE R52, R87.reuse, 0x2, R52 ;  /* 0x0000000257347825 */ /* 0x040fe200078e0234 */
[----:B------:R-:W2:Y:S03]  /*4ec0*/  @!P1 LDG.E.U16 R106, desc[UR16][R62.64] ;  /* 0x000000103e6a9981 */ /* 0x000ea6000c1e1500 */
[C---:B------:R-:W-:Y:S01]  /*4ed0*/  IMAD.WIDE R48, R87.reuse, 0x2, R48 ;  /* 0x0000000257307825 */ /* 0x040fe200078e0230 */
[----:B------:R-:W3:Y:S03]  /*4ee0*/  @!P1 LDG.E.U16 R110, desc[UR16][R66.64] ;  /* 0x00000010426e9981 */ /* 0x000ee6000c1e1500 */
[----:B------:R-:W-:Y:S01]  /*4ef0*/  IMAD.WIDE R44, R87, 0x2, R44 ;  /* 0x00000002572c7825 */ /* 0x000fe200078e022c */
[----:B------:R-:W4:Y:S01]  /*4f00*/  @!P1 LDG.E.U16 R114, desc[UR16][R70.64] ;  /* 0x0000001046729981 */ /* 0x000f22000c1e1500 */
[----:B0-----:R-:W-:-:S03]  /*4f10*/  PRMT R4, RZ, 0x7610, R4 ;  /* 0x00007610ff047816 */ /* 0x001fc60000000004 */
[----:B------:R-:W4:Y:S01]  /*4f20*/  @!P1 LDG.E.U16 R118, desc[UR16][R74.64] ;  /* 0x000000104a769981 */ /* 0x000f22000c1e1500 */
[----:B------:R-:W-:Y:S02]  /*4f30*/  PRMT R8, RZ, 0x7610, R8 ;  /* 0x00007610ff087816 */ /* 0x000fe40000000008 */
[----:B------:R-:W-:Y:S01]  /*4f40*/  PRMT R12, RZ, 0x7610, R12 ;  /* 0x00007610ff0c7816 */ /* 0x000fe2000000000c */
[----:B------:R-:W4:Y:S01]  /*4f50*/  @!P1 LDG.E.U16 R108, desc[UR16][R64.64] ;  /* 0x00000010406c9981 */ /* 0x000f22000c1e1500 */
[----:B------:R-:W-:Y:S02]  /*4f60*/  PRMT R16, RZ, 0x7610, R16 ;  /* 0x00007610ff107816 */ /* 0x000fe40000000010 */
[----:B------:R-:W-:Y:S01]  /*4f70*/  PRMT R6, RZ, 0x7610, R6 ;  /* 0x00007610ff067816 */ /* 0x000fe20000000006 */
[----:B------:R-:W4:Y:S01]  /*4f80*/  @!P1 LDG.E.U16 R4, desc[UR16][R46.64] ;  /* 0x000000102e049981 */ /* 0x000f22000c1e1500 */
[----:B------:R-:W-:Y:S02]  /*4f90*/  PRMT R10, RZ, 0x7610, R10 ;  /* 0x00007610ff0a7816 */ /* 0x000fe4000000000a */
[----:B------:R-:W-:Y:S01]  /*4fa0*/  PRMT R14, RZ, 0x7610, R14 ;  /* 0x00007610ff0e7816 */ /* 0x000fe2000000000e */
[----:B------:R-:W4:Y:S01]  /*4fb0*/  @!P1 LDG.E.U16 R8, desc[UR16][R50.64] ;  /* 0x0000001032089981 */ /* 0x000f22000c1e1500 */
[----:B------:R-:W-:-:S03]  /*4fc0*/  PRMT R18, RZ, 0x7610, R18 ;  /* 0x00007610ff127816 */ /* 0x000fc60000000012 */
[----:B------:R-:W4:Y:S04]  /*4fd0*/  @!P1 LDG.E.U16 R12, desc[UR16][R54.64] ;  /* 0x00000010360c9981 */ /* 0x000f28000c1e1500 */
[----:B------:R-:W4:Y:S04]  /*4fe0*/  @!P1 LDG.E.U16 R16, desc[UR16][R58.64] ;  /* 0x000000103a109981 */ /* 0x000f28000c1e1500 */
[----:B------:R-:W4:Y:S04]  /*4ff0*/  @!P1 LDG.E.U16 R6, desc[UR16][R48.64] ;  /* 0x0000001030069981 */ /* 0x000f28000c1e1500 */
[----:B------:R-:W4:Y:S04]  /*5000*/  @!P1 LDG.E.U16 R10, desc[UR16][R52.64] ;  /* 0x00000010340a9981 */ /* 0x000f28000c1e1500 */
[----:B------:R-:W4:Y:S04]  /*5010*/  @!P1 LDG.E.U16 R14, desc[UR16][R56.64] ;  /* 0x00000010380e9981 */ /* 0x000f28000c1e1500 */
[----:B------:R-:W4:Y:S04]  /*5020*/  @!P1 LDG.E.U16 R18, desc[UR16][R60.64] ;  /* 0x000000103c129981 */ /* 0x000f28000c1e1500 */
[----:B------:R-:W4:Y:S04]  /*5030*/  @!P1 LDG.E.U16 R112, desc[UR16][R68.64] ;  /* 0x0000001044709981 */ /* 0x000f28000c1e1500 */
[----:B------:R-:W4:Y:S04]  /*5040*/  @!P1 LDG.E.U16 R116, desc[UR16][R72.64] ;  /* 0x0000001048749981 */ /* 0x000f28000c1e1500 */
[----:B------:R-:W4:Y:S01]  /*5050*/  @!P1 LDG.E.U16 R120, desc[UR16][R44.64] ;  /* 0x000000102c789981 */ /* 0x000f22000c1e1500 */
[----:B------:R-:W-:Y:S01]  /*5060*/  BAR.SYNC.DEFER_BLOCKING 0x0 ;  /* 0x0000000000007b1d */ /* 0x000fe20000010000 */
[----:B------:R-:W-:-:S04]  /*5070*/  ULEA UR11, UR13, UR15, 0x3 ;  /* 0x0000000f0d0b7291 */ /* 0x000fc8000f8e18ff */
[----:B------:R-:W-:Y:S01]  /*5080*/  UIADD3 UR11, UPT, UPT, UR11, 0x2000, URZ ;  /* 0x000020000b0b7890 */ /* 0x000fe2000fffe0ff */
[----:B--2---:R0:W-:Y:S04]  /*5090*/  STS.U16 [R27+UR15+0x1800], R106 ;  /* 0x0018006a1b007988 */ /* 0x0041e8000800040f */
[----:B---3--:R0:W-:Y:S04]  /*50a0*/  STS.U16 [R27+UR15+0x1a00], R110 ;  /* 0x001a006e1b007988 */ /* 0x0081e8000800040f */
[----:B----4-:R0:W-:Y:S04]  /*50b0*/  STS.U16 [R27+UR15+0x1c00], R114 ;  /* 0x001c00721b007988 */ /* 0x0101e8000800040f */
[----:B------:R0:W-:Y:S04]  /*50c0*/  STS.U16 [R27+UR15+0x1e00], R118 ;  /* 0x001e00761b007988 */ /* 0x0001e8000800040f */
        /* <DEDUP_REMOVED lines=11> */
[----:B------:R0:W-:Y:S01]  /*5180*/  STS.U16 [R33+UR15+0x1f00], R120 ;  /* 0x001f007821007988 */ /* 0x0001e2000800040f */
[----:B------:R1:W-:Y:S06]  /*5190*/  MEMBAR.ALL.CTA ;  /* 0x0000000000007992 */ /* 0x0003ec0000008000 */
[----:B-1----:R-:W1:Y:S02]  /*51a0*/  FENCE.VIEW.ASYNC.S ;  /* 0x00000000000073c6 */ /* 0x002e640000000000 */
[----:B-1----:R-:W-:Y:S06]  /*51b0*/  BAR.SYNC.DEFER_BLOCKING 0x0 ;  /* 0x0000000000007b1d */ /* 0x002fec0000010000 */
[----:B------:R-:W-:-:S00]  /*51c0*/  MEMBAR.ALL.CTA ;  /* 0x0000000000007992 */ /* 0x000fc00000008000 */
[----:B------:R-:W-:Y:S06]  /*51d0*/  MEMBAR.ALL.GPU ;  /* 0x0000000000007992 */ /* 0x000fec000000a000 */
[----:B------:R-:W-:-:S00]  /*51e0*/  ERRBAR ;  /* 0x00000000000079ab */ /* 0x000fc00000000000 */
[----:B------:R-:W-:Y:S08]  /*51f0*/  CGAERRBAR ;  /* 0x00000000000075ab */ /* 0x000ff00000000000 */
[----:B------:R-:W-:Y:S06]  /*5200*/  UCGABAR_ARV ;  /* 0x00000000000079c7 */ /* 0x000fec0008000000 */
[----:B------:R-:W-:Y:S01]  /*5210*/  UCGABAR_WAIT ;  /* 0x0000000000007dc7 */ /* 0x000fe20008000000 */
[----:B------:R-:W-:Y:S01]  /*5220*/  CCTL.IVALL ;  /* 0x00000000ff00798f */ /* 0x000fe20002000000 */
[----:B0-----:R-:W-:Y:S05]  /*5230*/  @P0 BRA `(.L_x_16) ;  /* 0x0000000000300947 */ /* 0x001fea0003800000 */
[----:B------:R-:W-:Y:S01]  /*5240*/  UIADD3 UR4, UPT, UPT, UR18, 0x88, URZ ;  /* 0x0000008812047890 */ /* 0x000fe2000fffe0ff */
[----:B------:R-:W-:Y:S01]  /*5250*/  UMOV UR20, UR6 ;  /* 0x0000000600147c82 */ /* 0x000fe20008000000 */
[----:B------:R-:W-:Y:S01]  /*5260*/  UMOV UR21, 0x80004020 ;  /* 0x8000402000157882 */ /* 0x000fe20000000000 */
[----:B------:R-:W-:Y:S01]  /*5270*/  UMOV UR22, 0x0 ;  /* 0x0000000000167882 */ /* 0x000fe20000000000 */
[----:B------:R-:W-:Y:S01]  /*5280*/  UMOV UR23, 0x10200010 ;  /* 0x1020001000177882 */ /* 0x000fe20000000000 */
[----:B------:R-:W-:Y:S01]  /*5290*/  UMOV UR24, 0x0 ;  /* 0x0000000000187882 */ /* 0x000fe20000000000 */
[----:B------:R-:W-:Y:S01]  /*52a0*/  UMOV UR25, 0x10200010 ;  /* 0x1020001000197882 */ /* 0x000fe20000000000 */
[----:B------:R-:W-:Y:S01]  /*52b0*/  UMOV UR14, 0x3 ;  /* 0x00000003000e7882 */ /* 0x000fe20000000000 */
[----:B------:R0:W-:Y:S01]  /*52c0*/  UTCHMMA.2CTA tmem[UR19], gdesc[UR20], tmem[UR18], tmem[UR22], idesc[UR23], UPT ;  /* 0x00ff1614130079ea */ /* 0x0001e2000ba00012 */
[----:B------:R0:W-:Y:S01]  /*52d0*/  UTCHMMA.2CTA tmem[UR4], gdesc[UR8], tmem[UR18], tmem[UR24], idesc[UR25], UPT ;  /* 0x00ff1808040079ea */ /* 0x0001e2000ba00012 */
[----:B------:R0:W-:Y:S01]  /*52e0*/  UTCBAR.2CTA.MULTICAST [UR11], URZ, UR14 ;  /* 0x000000ff0b0073e9 */ /* 0x0001e2000820080e */
[----:B------:R-:W-:Y:S01]  /*52f0*/  NOP ;  /* 0x0000000000007918 */ /* 0x000fe20000000000 */
.L_x_16:
[----:B------:R-:W-:Y:S01]  /*5300*/  UIADD3 UR13, UPT, UPT, UR13, 0x1, URZ ;  /* 0x000000010d0d7890 */ /* 0x000fe2000fffe0ff */
[----:B------:R-:W-:Y:S01]  /*5310*/  IMAD.MOV.U32 R4, RZ, RZ, R131 ;  /* 0x000000ffff047224 */ /* 0x000fe200078e0083 */
[----:B------:R-:W-:Y:S01]  /*5320*/  UIADD3 UR12, UPT, UPT, UR12, -0x1, URZ ;  /* 0xffffffff0c0c7890 */ /* 0x000fe2000fffe0ff */
[----:B------:R-:W-:Y:S01]  /*5330*/  IMAD.MOV.U32 R5, RZ, RZ, R132 ;  /* 0x000000ffff057224 */ /* 0x000fe200078e0084 */
[----:B------:R-:W-:Y:S01]  /*5340*/  UISETP.GT.AND UP1, UPT, UR13, 0x1, UPT ;  /* 0x000000010d00788c */ /* 0x000fe2000bf24270 */
[----:B------:R-:W-:Y:S02]  /*5350*/  VIADD R3, R3, 0xffffffe0 ;  /* 0xffffffe003037836 */ /* 0x000fe40000000000 */
[----:B------:R-:W-:Y:S01]  /*5360*/  IMAD.WIDE R4, R39, 0x2, R4 ;  /* 0x0000000227047825 */ /* 0x000fe200078e0204 */
[----:B0-----:R-:W-:Y:S02]  /*5370*/  USEL UR4, URZ, 0x1, !UP1 ;  /* 0x00000001ff047887 */ /* 0x001fe4000c800000 */
[----:B------:R-:W-:Y:S01]  /*5380*/  USEL UR13, UR13, URZ, !UP1 ;  /* 0x000000ff0d0d7287 */ /* 0x000fe2000c800000 */
[----:B------:R-:W-:Y:S01]  /*5390*/  IMAD.MOV.U32 R131, RZ, RZ, R4 ;  /* 0x000000ffff837224 */ /* 0x000fe200078e0004 */
[----:B------:R-:W-:Y:S01]  /*53a0*/  UISETP.NE.U32.AND UP1, UPT, UR12, URZ, UPT ;  /* 0x000000ff0c00728c */ /* 0x000fe2000bf25070 */
[----:B------:R-:W-:Y:S01]  /*53b0*/  IMAD.MOV.U32 R132, RZ, RZ, R5 ;  /* 0x000000ffff847224 */ /* 0x000fe200078e0005 */
[----:B------:R-:W-:-:S03]  /*53c0*/  ULOP3.LUT UR14, UR5, UR4, URZ, 0x3c, !UPT ;  /* 0x00000004050e7292 */ /* 0x000fc6000f8e3cff */
[----:B------:R-:W-:-:S04]  /*53d0*/  UMOV UR4, UR5 ;  /* 0x0000000500047c82 */ /* 0x000fc80008000000 */
[----:B------:R-:W-:Y:S01]  /*53e0*/  UMOV UR5, UR14 ;  /* 0x0000000e00057c82 */ /* 0x000fe20008000000 */
[----:B------:R-:W-:Y:S05]  /*53f0*/  BRA.U UP1, `(.L_x_17) ;  /* 0xffffffed01787547 */ /* 0x000fea000b83ffff */
.L_x_14:
[----:B------:R-:W0:Y:S01]  /*5400*/  LDCU UR5, c[0x0][0x3b8] ;  /* 0x00007700ff0577ac */ /* 0x000e220008000800 */
[----:B------:R-:W-:Y:S01]  /*5410*/  ISETP.GE.AND P0, PT, R37, 0x20, PT ;  /* 0x000000202500780c */ /* 0x000fe20003f06270 */
[----:B------:R-:W1:Y:S01]  /*5420*/  LDCU UR6, c[0x0][0x3b4] ;  /* 0x00007680ff0677ac */ /* 0x000e620008000800 */
[----:B------:R-:W2:Y:S01]  /*5430*/  LDCU.128 UR20, c[0x0][0x390] ;  /* 0x00007200ff1477ac */ /* 0x000ea20008000c00 */
[----:B0-----:R-:W-:-:S10]  /*5440*/  IMAD R132, R0, UR5, RZ ;  /* 0x0000000500847c24 */ /* 0x001fd4000f8e02ff */
[----:B------:R-:W-:Y:S05]  /*5450*/  @!P0 BRA `(.L_x_18) ;  /* 0x0000000000108947 */ /* 0x000fea0003800000 */
[----:B------:R-:W-:-:S06]  /*5460*/  USHF.L.U32 UR4, UR4, 0x1f, URZ ;  /* 0x0000001f04047899 */ /* 0x000fcc00080006ff */
[----:B------:R-:W-:-:S04]  /*5470*/  IMAD.U32 R3, RZ, RZ, UR4 ;  /* 0x00000004ff037e24 */ /* 0x000fc8000f8e00ff */
[----:B------:R-:W0:Y:S02]  /*5480*/  SYNCS.PHASECHK.TRANS64.TRYWAIT P0, [UR11], R3 ;  /* 0x00000003ff0075a7 */ /* 0x000e24000800110b */
[----:B0-----:R-:W-:Y:S05]  /*5490*/  @!P0 BRA `(.L_x_19) ;  /* 0x0000004000c88947 */ /* 0x001fea0003800000 */
.L_x_18:
[----:B------:R-:W-:Y:S01]  /*54a0*/  BAR.SYNC.DEFER_BLOCKING 0x0 ;  /* 0x0000000000007b1d */ /* 0x000fe20000010000 */
[----:B------:R-:W-:Y:S01]  /*54b0*/  VIADD R133, R132, UR5 ;  /* 0x0000000584857c36 */ /* 0x000fe20008000000 */
[----:B--2---:R-:W-:Y:S01]  /*54c0*/  ISETP.GE.AND P0, PT, R2, UR22, PT ;  /* 0x0000001602007c0c */ /* 0x004fe2000bf06270 */
[C---:B------:R-:W-:Y:S02]  /*54d0*/  VIADD R136, R0.reuse, 0x1 ;  /* 0x0000000100887836 */ /* 0x040fe40000000000 */
[----:B------:R-:W-:Y:S01]  /*54e0*/  VIADD R134, R133, UR5 ;  /* 0x0000000585867c36 */ /* 0x000fe20008000000 */
[----:B------:R-:W0:Y:S01]  /*54f0*/  LDCU UR4, c[0x0][0x39c] ;  /* 0x00007380ff0477ac */ /* 0x000e220008000800 */
[----:B------:R-:W-:Y:S01]  /*5500*/  VIADD R137, R0, 0x3 ;  /* 0x0000000300897836 */ /* 0x000fe20000000000 */
[----:B------:R-:W-:Y:S01]  /*5510*/  ISETP.LT.AND P3, PT, R136, UR23, !P0 ;  /* 0x0000001788007c0c */ /* 0x000fe2000c761270 */
[----:B------:R-:W-:Y:S01]  /*5520*/  VIADD R135, R134, UR5 ;  /* 0x0000000586877c36 */ /* 0x000fe20008000000 */
[----:B------:R-:W2:Y:S01]  /*5530*/  LDCU UR7, c[0x0][0x39c] ;  /* 0x00007380ff0777ac */ /* 0x000ea20008000800 */
[----:B------:R-:W-:Y:S01]  /*5540*/  VIADD R138, R0, 0x2 ;  /* 0x00000002008a7836 */ /* 0x000fe20000000000 */
[----:B------:R-:W-:Y:S01]  /*5550*/  ISETP.LT.AND P4, PT, R137, UR23, !P0 ;  /* 0x0000001789007c0c */ /* 0x000fe2000c781270 */
[----:B------:R-:W-:Y:S01]  /*5560*/  VIADD R136, R135, UR5 ;  /* 0x0000000587887c36 */ /* 0x000fe20008000000 */
[----:B------:R-:W3:Y:S01]  /*5570*/  LDCU UR8, c[0x0][0x39c] ;  /* 0x00007380ff0877ac */ /* 0x000ee20008000800 */
[----:B-1----:R-:W-:Y:S01]  /*5580*/  IMAD R3, R2, UR6, RZ ;  /* 0x0000000602037c24 */ /* 0x002fe2000f8e02ff */
[----:B------:R-:W-:Y:S01]  /*5590*/  ISETP.LT.AND P1, PT, R138, UR23, !P0 ;  /* 0x000000178a007c0c */ /* 0x000fe2000c721270 */
[----:B------:R-:W-:Y:S01]  /*55a0*/  VIADD R137, R136, UR5 ;  /* 0x0000000588897c36 */ /* 0x000fe20008000000 */
[----:B------:R-:W1:Y:S01]  /*55b0*/  LDCU UR6, c[0x0][0x39c] ;  /* 0x00007380ff0677ac */ /* 0x000e620008000800 */
[----:B------:R-:W-:Y:S01]  /*55c0*/  VIADD R170, R0, 0x4 ;  /* 0x0000000400aa7836 */ /* 0x000fe20000000000 */
[----:B------:R-:W-:Y:S01]  /*55d0*/  LEA R2, P5, R3, UR20, 0x1 ;  /* 0x0000001403027c11 */ /* 0x000fe2000f8a08ff */
[----:B------:R-:W-:-:S02]  /*55e0*/  VIADD R138, R137, UR5 ;  /* 0x00000005898a7c36 */ /* 0x000fc40008000000 */
[----:B------:R-:W-:Y:S01]  /*55f0*/  VIADD R169, R0, 0x5 ;  /* 0x0000000500a97836 */ /* 0x000fe20000000000 */
[----:B------:R-:W4:Y:S02]  /*5600*/  @!P2 SYNCS.CCTL.IV [UR15+0x2000] ;  /* 0x00200000ff00a9b1 */ /* 0x000f24000800000f */
[----:B----4-:R-:W-:Y:S01]  /*5610*/  BAR.SYNC.DEFER_BLOCKING 0x0 ;  /* 0x0000000000007b1d */ /* 0x010fe20000010000 */
[----:B------:R-:W-:Y:S02]  /*5620*/  LEA.HI.X.SX32 R3, R3, UR21, 0x1, P5 ;  /* 0x0000001503037c11 */ /* 0x000fe4000a8f0eff */
[CC--:B------:R-:W-:Y:S02]  /*5630*/  LEA R144, P5, R132.reuse, R2.reuse, 0x1 ;  /* 0x0000000284907211 */ /* 0x0c0fe400078a08ff */
[C---:B------:R-:W-:Y:S02]  /*5640*/  LEA R146, P6, R133.reuse, R2, 0x1 ;  /* 0x0000000285927211 */ /* 0x040fe400078c08ff */
[-C--:B------:R-:W-:Y:S01]  /*5650*/  LEA.HI.X.SX32 R145, R132, R3.reuse, 0x1, P5 ;  /* 0x0000000384917211 */ /* 0x080fe200028f0eff */
[----:B------:R-:W4:Y:S01]  /*5660*/  LDTM.x128 R4, tmem[UR10] ;  /* 0x0000000a000479ee */ /* 0x000f2200083c0000 */
[----:B------:R-:W-:-:S02]  /*5670*/  LEA.HI.X.SX32 R147, R133, R3, 0x1, P6 ;  /* 0x0000000385937211 */ /* 0x000fc400030f0eff */
[CC--:B------:R-:W-:Y:S02]  /*5680*/  LEA R148, P5, R134.reuse, R2.reuse, 0x1 ;  /* 0x0000000286947211 */ /* 0x0c0fe400078a08ff */
[CC--:B------:R-:W-:Y:S02]  /*5690*/  LEA R150, P6, R135.reuse, R2.reuse, 0x1 ;  /* 0x0000000287967211 */ /* 0x0c0fe400078c08ff */
[-C--:B------:R-:W-:Y:S02]  /*56a0*/  LEA.HI.X.SX32 R149, R134, R3.reuse, 0x1, P5 ;  /* 0x0000000386957211 */ /* 0x080fe400028f0eff */
[-C--:B------:R-:W-:Y:S02]  /*56b0*/  LEA R152, P5, R136, R2.reuse, 0x1 ;  /* 0x0000000288987211 */ /* 0x080fe400078a08ff */
[----:B------:R-:W-:Y:S02]  /*56c0*/  LEA.HI.X.SX32 R151, R135, R3, 0x1, P6 ;  /* 0x0000000387977211 */ /* 0x000fe400030f0eff */
[----:B------:R-:W-:-:S02]  /*56d0*/  LEA R156, P6, R138, R2, 0x1 ;  /* 0x000000028a9c7211 */ /* 0x000fc400078c08ff */
[-C--:B------:R-:W-:Y:S01]  /*56e0*/  LEA.HI.X.SX32 R153, R136, R3.reuse, 0x1, P5 ;  /* 0x0000000388997211 */ /* 0x080fe200028f0eff */
[----:B------:R-:W5:Y:S01]  /*56f0*/  @!P2 SYNCS.CCTL.IV [UR15+0x2008] ;  /* 0x00200800ff00a9b1 */ /* 0x000f62000800000f */
[C---:B------:R-:W-:Y:S01]  /*5700*/  LEA R154, P2, R137.reuse, R2, 0x1 ;  /* 0x00000002899a7211 */ /* 0x040fe200078408ff */
[----:B------:R-:W-:Y:S01]  /*5710*/  NOP ;  /* 0x0000000000007918 */ /* 0x000fe20000000000 */
[CC--:B------:R-:W-:Y:S02]  /*5720*/  LEA.HI.X.SX32 R157, R138.reuse, R3.reuse, 0x1, P6 ;  /* 0x000000038a9d7211 */ /* 0x0c0fe400030f0eff */
[----:B------:R-:W-:Y:S02]  /*5730*/  LEA.HI.X.SX32 R155, R137, R3, 0x1, P2 ;  /* 0x00000003899b7211 */ /* 0x000fe400010f0eff */
[----:B----4-:R-:W-:Y:S01]  /*5740*/  F2FP.F16.F32.PACK_AB R168, R5, R4 ;  /* 0x0000000405a8723e */ /* 0x010fe200000000ff */
[----:B------:R-:W-:Y:S01]  /*5750*/  VIADD R4, R138, UR5 ;  /* 0x000000058a047c36 */ /* 0x000fe20008000000 */
[----:B------:R-:W-:Y:S01]  /*5760*/  F2FP.F16.F32.PACK_AB R6, R7, R6 ;  /* 0x000000060706723e */ /* 0x000fe200000000ff */
[----:B------:R-:W-:Y:S01]  /*5770*/  VIADD R7, R0, 0x7 ;  /* 0x0000000700077836 */ /* 0x000fe20000000000 */
[----:B------:R-:W-:Y:S01]  /*5780*/  F2FP.F16.F32.PACK_AB R8, R9, R8 ;  /* 0x000000080908723e */ /* 0x000fe200000000ff */
[C---:B------:R-:W-:Y:S01]  /*5790*/  VIADD R5, R4.reuse, UR5 ;  /* 0x0000000504057c36 */ /* 0x040fe20008000000 */
[----:B------:R-:W-:-:S02]  /*57a0*/  LEA R158, P2, R4, R2, 0x1 ;  /* 0x00000002049e7211 */ /* 0x000fc400078408ff */
[----:B------:R-:W-:Y:S01]  /*57b0*/  PRMT R9, R6, 0x7632, R9 ;  /* 0x0000763206097816 */ /* 0x000fe20000000009 */
[C---:B------:R-:W-:Y:S01]  /*57c0*/  VIADD R132, R5.reuse, UR5 ;  /* 0x0000000505847c36 */ /* 0x040fe20008000000 */
[CC--:B------:R-:W-:Y:S02]  /*57d0*/  LEA R160, P5, R5.reuse, R2.reuse, 0x1 ;  /* 0x0000000205a07211 */ /* 0x0c0fe400078a08ff */
[-C--:B------:R-:W-:Y:S01]  /*57e0*/  LEA.HI.X.SX32 R159, R4, R3.reuse, 0x1, P2 ;  /* 0x00000003049f7211 */ /* 0x080fe200010f0eff */
[C---:B------:R-:W-:Y:S01]  /*57f0*/  VIADD R133, R132.reuse, UR5 ;  /* 0x0000000584857c36 */ /* 0x040fe20008000000 */
[-C--:B------:R-:W-:Y:S02]  /*5800*/  LEA R162, P6, R132, R2.reuse, 0x1 ;  /* 0x0000000284a27211 */ /* 0x080fe400078c08ff */
[----:B------:R-:W-:Y:S01]  /*5810*/  LEA.HI.X.SX32 R161, R5, R3, 0x1, P5 ;  /* 0x0000000305a17211 */ /* 0x000fe200028f0eff */
[C---:B------:R-:W-:Y:S01]  /*5820*/  VIADD R134, R133.reuse, UR5 ;  /* 0x0000000585867c36 */ /* 0x040fe20008000000 */
[----:B------:R-:W-:-:S02]  /*5830*/  LEA R164, P2, R133, R2, 0x1 ;  /* 0x0000000285a47211 */ /* 0x000fc400078408ff */
[-C--:B------:R-:W-:Y:S01]  /*5840*/  LEA.HI.X.SX32 R163, R132, R3.reuse, 0x1, P6 ;  /* 0x0000000384a37211 */ /* 0x080fe200030f0eff */
[C---:B------:R-:W-:Y:S01]  /*5850*/  VIADD R135, R134.reuse, UR5 ;  /* 0x0000000586877c36 */ /* 0x040fe20008000000 */
[CC--:B------:R-:W-:Y:S02]  /*5860*/  LEA R140, P5, R134.reuse, R2.reuse, 0x1 ;  /* 0x00000002868c7211 */ /* 0x0c0fe400078a08ff */
[-C--:B------:R-:W-:Y:S01]  /*5870*/  LEA.HI.X.SX32 R165, R133, R3.reuse, 0x1, P2 ;  /* 0x0000000385a57211 */ /* 0x080fe200010f0eff */
[C---:B------:R-:W-:Y:S01]  /*5880*/  VIADD R4, R135.reuse, UR5 ;  /* 0x0000000587047c36 */ /* 0x040fe20008000000 */
[C---:B------:R-:W-:Y:S02]  /*5890*/  LEA R142, P6, R135.reuse, R2, 0x1 ;  /* 0x00000002878e7211 */ /* 0x040fe400078c08ff */
[-C--:B------:R-:W-:Y:S01]  /*58a0*/  LEA.HI.X.SX32 R141, R134, R3.reuse, 0x1, P5 ;  /* 0x00000003868d7211 */ /* 0x080fe200028f0eff */
[----:B------:R-:W-:Y:S01]  /*58b0*/  VIADD R5, R4, UR5 ;  /* 0x0000000504057c36 */ /* 0x000fe20008000000 */
[----:B------:R-:W-:-:S02]  /*58c0*/  LEA.HI.X.SX32 R143, R135, R3, 0x1, P6 ;  /* 0x00000003878f7211 */ /* 0x000fc400030f0eff */
[-C--:B------:R-:W-:Y:S01]  /*58d0*/  LEA R138, P5, R4, R2.reuse, 0x1 ;  /* 0x00000002048a7211 */ /* 0x080fe200078a08ff */
[C---:B------:R-:W-:Y:S01]  /*58e0*/  VIADD R133, R5.reuse, UR5 ;  /* 0x0000000505857c36 */ /* 0x040fe20008000000 */
[-C--:B------:R-:W-:Y:S02]  /*58f0*/  LEA R136, P6, R5, R2.reuse, 0x1 ;  /* 0x0000000205887211 */ /* 0x080fe400078c08ff */
[----:B------:R-:W-:Y:S01]  /*5900*/  ISETP.LT.AND P2, PT, R0, UR23, !P0 ;  /* 0x0000001700007c0c */ /* 0x000fe2000c741270 */
[----:B------:R-:W-:Y:S01]  /*5910*/  VIADD R166, R133, UR5 ;  /* 0x0000000585a67c36 */ /* 0x000fe20008000000 */
[-C--:B------:R-:W-:Y:S02]  /*5920*/  LEA.HI.X.SX32 R137, R5, R3.reuse, 0x1, P6 ;  /* 0x0000000305897211 */ /* 0x080fe400030f0eff */
[----:B------:R-:W-:Y:S01]  /*5930*/  LEA.HI.X.SX32 R139, R4, R3, 0x1, P5 ;  /* 0x00000003048b7211 */ /* 0x000fe200028f0eff */
[----:B------:R-:W-:Y:S01]  /*5940*/  VIADD R167, R166, UR5 ;  /* 0x00000005a6a77c36 */ /* 0x000fe20008000000 */
[----:B------:R-:W-:-:S02]  /*5950*/  LEA R134, P6, R133, R2, 0x1 ;  /* 0x0000000285867211 */ /* 0x000fc400078c08ff */
[CC--:B------:R-:W-:Y:S02]  /*5960*/  LEA R132, P5, R166.reuse, R2.reuse, 0x1 ;  /* 0x00000002a6847211 */ /* 0x0c0fe400078a08ff */
[-C--:B------:R-:W-:Y:S02]  /*5970*/  LEA.HI.X.SX32 R135, R133, R3.reuse, 0x1, P6 ;  /* 0x0000000385877211 */ /* 0x080fe400030f0eff */
[----:B------:R-:W-:Y:S01]  /*5980*/  LEA.HI.X.SX32 R133, R166, R3, 0x1, P5 ;  /* 0x00000003a6857211 */ /* 0x000fe200028f0eff */
[----:B------:R-:W-:Y:S01]  /*5990*/  VIADD R166, R0, 0x6 ;  /* 0x0000000600a67836 */ /* 0x000fe20000000000 */
[----:B------:R4:W-:Y:S01]  /*59a0*/  @P2 STG.E.U16 desc[UR16][R144.64], R168 ;  /* 0x000000a890002986 */ /* 0x0009e2000c101510 */
[----:B------:R-:W-:Y:S02]  /*59b0*/  ISETP.LT.AND P5, PT, R170, UR23, !P0 ;  /* 0x00000017aa007c0c */ /* 0x000fe4000c7a1270 */
[----:B------:R-:W-:Y:S02]  /*59c0*/  LEA R4, P6, R167, R2, 0x1 ;  /* 0x00000002a7047211 */ /* 0x000fe400078c08ff */
[----:B------:R-:W-:-:S02]  /*59d0*/  ISETP.LT.AND P2, PT, R166, UR23, !P0 ;  /* 0x00000017a6007c0c */ /* 0x000fc4000c741270 */
[----:B------:R-:W-:Y:S01]  /*59e0*/  PRMT R166, R6, 0x7610, R166 ;  /* 0x0000761006a67816 */ /* 0x000fe200000000a6 */
[----:B------:R-:W-:Y:S01]  /*59f0*/  VIADD R6, R0, 0x9 ;  /* 0x0000000900067836 */ /* 0x000fe20000000000 */
[C---:B------:R-:W-:Y:S01]  /*5a00*/  LEA.HI.X.SX32 R5, R167.reuse, R3, 0x1, P6 ;  /* 0x00000003a7057211 */ /* 0x040fe200030f0eff */
[----:B------:R-:W-:Y:S01]  /*5a10*/  VIADD R167, R167, UR5 ;  /* 0x00000005a7a77c36 */ /* 0x000fe20008000000 */
[----:B------:R-:W-:Y:S02]  /*5a20*/  ISETP.LT.AND P6, PT, R169, UR23, !P0 ;  /* 0x00000017a9007c0c */ /* 0x000fe4000c7c1270 */
[----:B----4-:R-:W-:Y:S02]  /*5a30*/  PRMT R145, R168, 0x7632, R145 ;  /* 0x00007632a8917816 */ /* 0x010fe40000000091 */
[----:B------:R-:W-:Y:S02]  /*5a40*/  F2FP.F16.F32.PACK_AB R10, R11, R10 ;  /* 0x0000000a0b0a723e */ /* 0x000fe400000000ff */
[----:B------:R-:W-:Y:S01]  /*5a50*/  F2FP.F16.F32.PACK_AB R12, R13, R12 ;  /* 0x0000000c0d0c723e */ /* 0x000fe200000000ff */
[----:B------:R-:W-:Y:S01]  /*5a60*/  @P3 STG.E.U16 desc[UR16][R146.64], R145 ;  /* 0x0000009192003986 */ /* 0x000fe2000c101510 */
[----:B------:R-:W-:Y:S01]  /*5a70*/  ISETP.LT.AND P3, PT, R7, UR23, !P0 ;  /* 0x0000001707007c0c */ /* 0x000fe2000c761270 */
[C---:B------:R-:W-:Y:S01]  /*5a80*/  VIADD R7, R0.reuse, 0x8 ;  /* 0x0000000800077836 */ /* 0x040fe20000000000 */
[----:B------:R-:W-:Y:S01]  /*5a90*/  F2FP.F16.F32.PACK_AB R14, R15, R14 ;  /* 0x0000000e0f0e723e */ /* 0x000fe200000000ff */
[----:B------:R-:W-:Y:S01]  /*5aa0*/  @P1 STG.E.U16 desc[UR16][R148.64], R166 ;  /* 0x000000a694001986 */ /* 0x000fe2000c101510 */
[----:B------:R-:W-:Y:S01]  /*5ab0*/  F2FP.F16.F32.PACK_AB R16, R17, R16 ;  /* 0x000000101110723e */ /* 0x000fe200000000ff */
[----:B------:R-:W-:Y:S01]  /*5ac0*/  VIADD R17, R0, 0x7e ;  /* 0x0000007e00117836 */ /* 0x000fe20000000000 */
[----:B------:R-:W-:Y:S01]  /*5ad0*/  ISETP.LT.AND P1, PT, R7, UR23, !P0 ;  /* 0x0000001707007c0c */ /* 0x000fe2000c721270 */
[----:B------:R4:W-:Y:S01]  /*5ae0*/  @P4 STG.E.U16 desc[UR16][R150.64], R9 ;  /* 0x0000000996004986 */ /* 0x0009e2000c101510 */
[----:B------:R-:W-:Y:S01]  /*5af0*/  ISETP.LT.AND P4, PT, R6, UR23, !P0 ;  /* 0x0000001706007c0c */ /* 0x000fe2000c781270 */
[----:B------:R-:W-:Y:S01]  /*5b00*/  VIADD R6, R0, 0xa ;  /* 0x0000000a00067836 */ /* 0x000fe20000000000 */
[----:B------:R-:W-:Y:S01]  /*5b10*/  PRMT R7, R8, 0x7632, R7 ;  /* 0x0000763208077816 */ /* 0x000fe20000000007 */
[----:B------:R0:W-:Y:S01]  /*5b20*/  @P5 STG.E.U16 desc[UR16][R152.64], R8 ;  /* 0x0000000898005986 */ /* 0x0001e2000c101510 */
[----:B------:R-:W-:-:S02]  /*5b30*/  F2FP.F16.F32.PACK_AB R18, R19, R18 ;  /* 0x000000121312723e */ /* 0x000fc400000000ff */
[----:B------:R-:W-:Y:S01]  /*5b40*/  ISETP.LT.AND P5, PT, R6, UR23, !P0 ;  /* 0x0000001706007c0c */ /* 0x000fe2000c7a1270 */
[----:B------:R-:W-:Y:S01]  /*5b50*/  VIADD R6, R0, 0xb ;  /* 0x0000000b00067836 */ /* 0x000fe20000000000 */
[----:B------:R1:W-:Y:S01]  /*5b60*/  @P6 STG.E.U16 desc[UR16][R154.64], R7 ;  /* 0x000000079a006986 */ /* 0x0003e2000c101510 */
[----:B------:R-:W-:Y:S02]  /*5b70*/  F2FP.F16.F32.PACK_AB R20, R21, R20 ;  /* 0x000000141514723e */ /* 0x000fe400000000ff */
[----:B----4-:R-:W-:Y:S01]  /*5b80*/  PRMT R9, R16, 0x7632, R9 ;  /* 0x0000763210097816 */ /* 0x010fe20000000009 */
[----:B------:R4:W-:Y:S01]  /*5b90*/  @P2 STG.E.U16 desc[UR16][R156.64], R10 ;  /* 0x0000000a9c002986 */ /* 0x0009e2000c101510 */
[----:B------:R-:W-:Y:S01]  /*5ba0*/  ISETP.LT.AND P6, PT, R6, UR23, !P0 ;  /* 0x0000001706007c0c */ /* 0x000fe2000c7c1270 */
[----:B------:R-:W-:Y:S01]  /*5bb0*/  VIADD R6, R0, 0xc ;  /* 0x0000000c00067836 */ /* 0x000fe20000000000 */
[----:B0-----:R-:W-:Y:S02]  /*5bc0*/  PRMT R8, R10, 0x7632, R8 ;  /* 0x000076320a087816 */ /* 0x001fe40000000008 */
[----:B------:R-:W-:-:S02]  /*5bd0*/  F2FP.F16.F32.PACK_AB R22, R23, R22 ;  /* 0x000000161716723e */ /* 0x000fc400000000ff */
[----:B------:R-:W-:Y:S01]  /*5be0*/  ISETP.LT.AND P2, PT, R6, UR23, !P0 ;  /* 0x0000001706007c0c */ /* 0x000fe2000c741270 */
[----:B------:R-:W-:Y:S01]  /*5bf0*/  VIADD R6, R0, 0xd ;  /* 0x0000000d00067836 */ /* 0x000fe20000000000 */
[----:B------:R0:W-:Y:S01]  /*5c00*/  @P3 STG.E.U16 desc[UR16][R158.64], R8 ;  /* 0x000000089e003986 */ /* 0x0001e2000c101510 */
[----:B-1----:R-:W-:Y:S01]  /*5c10*/  PRMT R7, R12, 0x7632, R7 ;  /* 0x000076320c077816 */ /* 0x002fe20000000007 */
[----:B----4-:R-:W-:Y:S02]  /*5c20*/  VIADD R10, R167, UR5 ;  /* 0x00000005a70a7c36 */ /* 0x010fe40008000000 */
[----:B------:R-:W-:Y:S01]  /*5c30*/  ISETP.LT.AND P3, PT, R6, UR23, !P0 ;  /* 0x0000001706007c0c */ /* 0x000fe2000c761270 */
[----:B------:R-:W-:Y:S01]  /*5c40*/  VIADD R6, R0, 0xe ;  /* 0x0000000e00067836 */ /* 0x000fe20000000000 */
[----:B------:R1:W-:Y:S01]  /*5c50*/  @P1 STG.E.U16 desc[UR16][R160.64], R12 ;  /* 0x0000000ca0001986 */ /* 0x0003e2000c101510 */
[----:B------:R-:W-:Y:S02]  /*5c60*/  F2FP.F16.F32.PACK_AB R24, R25, R24 ;  /* 0x000000181918723e */ /* 0x000fe400000000ff */
[----:B------:R-:W-:Y:S01]  /*5c70*/  F2FP.F16.F32.PACK_AB R26, R27, R26 ;  /* 0x0000001a1b1a723e */ /* 0x000fe200000000ff */
[----:B------:R4:W-:Y:S01]  /*5c80*/  @P4 STG.E.U16 desc[UR16][R162.64], R7 ;  /* 0x00000007a2004986 */ /* 0x0009e2000c101510 */
[----:B------:R-:W-:Y:S01]  /*5c90*/  ISETP.LT.AND P1, PT, R6, UR23, !P0 ;  /* 0x0000001706007c0c */ /* 0x000fe2000c721270 */
[----:B------:R-:W-:Y:S01]  /*5ca0*/  VIADD R6, R0, 0xf ;  /* 0x0000000f00067836 */ /* 0x000fe20000000000 */
[----:B0-----:R-:W-:Y:S01]  /*5cb0*/  PRMT R8, R14, 0x7632, R8 ;  /* 0x000076320e087816 */ /* 0x001fe20000000008 */
[----:B------:R-:W-:Y:S01]  /*5cc0*/  @P5 STG.E.U16 desc[UR16][R164.64], R14 ;  /* 0x0000000ea4005986 */ /* 0x000fe2000c101510 */
[----:B------:R-:W-:-:S02]  /*5cd0*/  F2FP.F16.F32.PACK_AB R28, R29, R28 ;  /* 0x0000001c1d1c723e */ /* 0x000fc400000000ff */
[----:B------:R-:W-:Y:S01]  /*5ce0*/  ISETP.LT.AND P4, PT, R6, UR23, !P0 ;  /* 0x0000001706007c0c */ /* 0x000fe2000c781270 */
[C---:B------:R-:W-:Y:S01]  /*5cf0*/  VIADD R6, R0.reuse, 0x10 ;  /* 0x0000001000067836 */ /* 0x040fe20000000000 */
[----:B------:R0:W-:Y:S01]  /*5d00*/  @P6 STG.E.U16 desc[UR16][R140.64], R8 ;  /* 0x000000088c006986 */ /* 0x0001e2000c101510 */
[C---:B-1----:R-:W-:Y:S01]  /*5d10*/  VIADD R12, R0.reuse, 0x1c ;  /* 0x0000001c000c7836 */ /* 0x042fe20000000000 */
[----:B------:R-:W-:Y:S01]  /*5d20*/  F2FP.F16.F32.PACK_AB R30, R31, R30 ;  /* 0x0000001e1f1e723e */ /* 0x000fe200000000ff */
[----:B----4-:R-:W-:Y:S01]  /*5d30*/  VIADD R7, R0, 0x13 ;  /* 0x0000001300077836 */ /* 0x010fe20000000000 */
[----:B------:R-:W-:Y:S01]  /*5d40*/  ISETP.LT.AND P5, PT, R6, UR23, !P0 ;  /* 0x0000001706007c0c */ /* 0x000fe2000c7a1270 */
[----:B------:R-:W-:Y:S01]  /*5d50*/  VIADD R6, R0, 0x11 ;  /* 0x0000001100067836 */ /* 0x000fe20000000000 */
[----:B------:R-:W-:Y:S01]  /*5d60*/  @P2 STG.E.U16 desc[UR16][R142.64], R16 ;  /* 0x000000108e002986 */ /* 0x000fe2000c101510 */
[----:B------:R-:W-:Y:S02]  /*5d70*/  F2FP.F16.F32.PACK_AB R32, R33, R32 ;  /* 0x000000202120723e */ /* 0x000fe400000000ff */
[----:B------:R-:W-:Y:S01]  /*5d80*/  F2FP.F16.F32.PACK_AB R34, R35, R34 ;  /* 0x000000222322723e */ /* 0x000fe200000000ff */
[----:B------:R1:W-:Y:S01]  /*5d90*/  @P3 STG.E.U16 desc[UR16][R138.64], R9 ;  /* 0x000000098a003986 */ /* 0x0003e2000c101510 */
[----:B------:R-:W-:Y:S01]  /*5da0*/  ISETP.LT.AND P6, PT, R6, UR23, !P0 ;  /* 0x0000001706007c0c */ /* 0x000fe2000c7c1270 */
[----:B------:R-:W-:Y:S01]  /*5db0*/  VIADD R6, R0, 0x12 ;  /* 0x0000001200067836 */ /* 0x000fe20000000000 */
[----:B------:R-:W-:Y:S01]  /*5dc0*/  ISETP.LT.AND P3, PT, R7, UR6, !P0 ;  /* 0x0000000607007c0c */ /* 0x000fe2000c761270 */
[----:B------:R-:W-:Y:S01]  /*5dd0*/  @P1 STG.E.U16 desc[UR16][R136.64], R18 ;  /* 0x0000001288001986 */ /* 0x000fe2000c101510 */
[----:B------:R-:W-:Y:S01]  /*5de0*/  PRMT R7, R18, 0x7632, R7 ;  /* 0x0000763212077816 */ /* 0x000fe20000000007 */
[----:B------:R-:W4:Y:S01]  /*5df0*/  LDCU UR6, c[0x0][0x39c] ;  /* 0x00007380ff0677ac */ /* 0x000f220008000800 */
[----:B------:R-:W-:Y:S01]  /*5e00*/  ISETP.LT.AND P2, PT, R6, UR4, !P0 ;  /* 0x0000000406007c0c */ /* 0x000fe2000c741270 */
[C---:B------:R-:W-:Y:S01]  /*5e10*/  VIADD R6, R0.reuse, 0x14 ;  /* 0x0000001400067836 */ /* 0x040fe20000000000 */
[----:B------:R-:W-:Y:S01]  /*5e20*/  F2FP.F16.F32.PACK_AB R36, R37, R36 ;  /* 0x000000242524723e */ /* 0x000fe200000000ff */
[----:B------:R-:W4:Y:S01]  /*5e30*/  LDCU UR4, c[0x0][0x39c] ;  /* 0x00007380ff0477ac */ /* 0x000f220008000800 */
[----:B0-----:R-:W-:Y:S01]  /*5e40*/  VIADD R8, R0, 0x16 ;  /* 0x0000001600087836 */ /* 0x001fe20000000000 */
[----:B-1----:R-:W-:Y:S01]  /*5e50*/  PRMT R9, R20, 0x7632, R9 ;  /* 0x0000763214097816 */ /* 0x002fe20000000009 */
[----:B------:R0:W-:Y:S01]  /*5e60*/  @P4 STG.E.U16 desc[UR16][R134.64], R7 ;  /* 0x0000000786004986 */ /* 0x0001e2000c101510 */
[----:B--2---:R-:W-:Y:S01]  /*5e70*/  ISETP.LT.AND P1, PT, R6, UR7, !P0 ;  /* 0x0000000706007c0c */ /* 0x004fe2000c721270 */
[----:B------:R-:W-:Y:S01]  /*5e80*/  VIADD R6, R0, 0x15 ;  /* 0x0000001500067836 */ /* 0x000fe20000000000 */
[----:B------:R-:W1:Y:S01]  /*5e90*/  LDCU UR7, c[0x0][0x39c] ;  /* 0x00007380ff0777ac */ /* 0x000e620008000800 */
[----:B------:R-:W-:Y:S01]  /*5ea0*/  @P5 STG.E.U16 desc[UR16][R132.64], R20 ;  /* 0x0000001484005986 */ /* 0x000fe2000c101510 */
[----:B------:R-:W-:-:S02]  /*5eb0*/  F2FP.F16.F32.PACK_AB R38, R39, R38 ;  /* 0x000000262726723e */ /* 0x000fc400000000ff */
[----:B---3--:R-:W-:Y:S01]  /*5ec0*/  ISETP.LT.AND P4, PT, R6, UR8, !P0 ;  /* 0x0000000806007c0c */ /* 0x008fe2000c781270 */
[----:B------:R2:W-:Y:S01]  /*5ed0*/  @P6 STG.E.U16 desc[UR16][R4.64], R9 ;  /* 0x0000000904006986 */ /* 0x0005e2000c101510 */
[----:B------:R-:W-:Y:S02]  /*5ee0*/  LEA R6, P5, R167, R2, 0x1 ;  /* 0x00000002a7067211 */ /* 0x000fe400078a08ff */
[----:B------:R-:W-:Y:S02]  /*5ef0*/  F2FP.F16.F32.PACK_AB R40, R41, R40 ;  /* 0x000000282928723e */ /* 0x000fe400000000ff */
[-C--:B0-----:R-:W-:Y:S02]  /*5f00*/  LEA.HI.X.SX32 R7, R167, R3.reuse, 0x1, P5 ;  /* 0x00000003a7077211 */ /* 0x081fe400028f0eff */
[----:B----4-:R-:W-:Y:S01]  /*5f10*/  ISETP.LT.AND P6, PT, R8, UR4, !P0 ;  /* 0x0000000408007c0c */ /* 0x010fe2000c7c1270 */
[----:B------:R-:W0:Y:S01]  /*5f20*/  LDCU UR4, c[0x0][0x39c] ;  /* 0x00007380ff0477ac */ /* 0x000e220008000800 */
[----:B------:R-:W-:Y:S01]  /*5f30*/  LEA R8, P5, R10, R2, 0x1 ;  /* 0x000000020a087211 */ /* 0x000fe200078a08ff */
[----:B------:R3:W-:Y:S01]  /*5f40*/  @P2 STG.E.U16 desc[UR16][R6.64], R22 ;  /* 0x0000001606002986 */ /* 0x0007e2000c101510 */
[----:B------:R-:W-:Y:S01]  /*5f50*/  F2FP.F16.F32.PACK_AB R42, R43, R42 ;  /* 0x0000002a2b2a723e */ /* 0x000fe200000000ff */
[----:B--2---:R-:W-:Y:S01]  /*5f60*/  VIADD R4, R0, 0x17 ;  /* 0x0000001700047836 */ /* 0x004fe20000000000 */
[C---:B------:R-:W-:Y:S01]  /*5f70*/  LEA.HI.X.SX32 R9, R10.reuse, R3, 0x1, P5 ;  /* 0x000000030a097211 */ /* 0x040fe200028f0eff */
[----:B------:R-:W-:Y:S01]  /*5f80*/  VIADD R10, R10, UR5 ;  /* 0x000000050a0a7c36 */ /* 0x000fe20008000000 */
[----:B------:R-:W-:-:S02]  /*5f90*/  PRMT R5, R22, 0x7632, R5 ;  /* 0x0000763216057816 */ /* 0x000fc40000000005 */
[----:B------:R-:W-:Y:S01]  /*5fa0*/  ISETP.LT.AND P2, PT, R4, UR6, !P0 ;  /* 0x0000000604007c0c */ /* 0x000fe2000c741270 */
[----:B------:R-:W2:Y:S01]  /*5fb0*/  LDCU UR6, c[0x0][0x39c] ;  /* 0x00007380ff0677ac */ /* 0x000ea20008000800 */
[C---:B------:R-:W-:Y:S01]  /*5fc0*/  VIADD R11, R10.reuse, UR5 ;  /* 0x000000050a0b7c36 */ /* 0x040fe20008000000 */
[----:B------:R4:W-:Y:S01]  /*5fd0*/  @P3 STG.E.U16 desc[UR16][R8.64], R5 ;  /* 0x0000000508003986 */ /* 0x0009e2000c101510 */
[----:B------:R-:W-:Y:S01]  /*5fe0*/  LEA R4, P3, R10, R2, 0x1 ;  /* 0x000000020a047211 */ /* 0x000fe200078608ff */
[C---:B---3--:R-:W-:Y:S01]  /*5ff0*/  VIADD R6, R0.reuse, 0x18 ;  /* 0x0000001800067836 */ /* 0x048fe20000000000 */
[----:B------:R-:W-:Y:S01]  /*6000*/  F2FP.F16.F32.PACK_AB R44, R45, R44 ;  /* 0x0000002c2d2c723e */ /* 0x000fe200000000ff */
[----:B------:R-:W-:Y:S01]  /*6010*/  VIADD R7, R0, 0x19 ;  /* 0x0000001900077836 */ /* 0x000fe20000000000 */
[----:B------:R-:W-:Y:S02]  /*6020*/  F2FP.F16.F32.PACK_AB R46, R47, R46 ;  /* 0x0000002e2f2e723e */ /* 0x000fe400000000ff */
[----:B------:R-:W-:-:S02]  /*6030*/  F2FP.F16.F32.PACK_AB R48, R49, R48 ;  /* 0x000000303130723e */ /* 0x000fc400000000ff */
[----:B------:R-:W-:Y:S02]  /*6040*/  F2FP.F16.F32.PACK_AB R50, R51, R50 ;  /* 0x000000323332723e */ /* 0x000fe400000000ff */
[----:B------:R-:W-:Y:S01]  /*6050*/  F2FP.F16.F32.PACK_AB R52, R53, R52 ;  /* 0x000000343534723e */ /* 0x000fe200000000ff */
[----:B----4-:R-:W-:Y:S01]  /*6060*/  VIADD R8, R0, 0x1a ;  /* 0x0000001a00087836 */ /* 0x010fe20000000000 */
[-C--:B------:R-:W-:Y:S02]  /*6070*/  LEA.HI.X.SX32 R5, R10, R3.reuse, 0x1, P3 ;  /* 0x000000030a057211 */ /* 0x080fe400018f0eff */
[----:B0-----:R-:W-:Y:S01]  /*6080*/  ISETP.LT.AND P3, PT, R6, UR4, !P0 ;  /* 0x0000000406007c0c */ /* 0x001fe2000c761270 */
[----:B------:R-:W0:Y:S01]  /*6090*/  LDCU UR4, c[0x0][0x39c] ;  /* 0x00007380ff0477ac */ /* 0x000e220008000800 */
[----:B------:R-:W-:Y:S01]  /*60a0*/  LEA R6, P5, R11, R2, 0x1 ;  /* 0x000000020b067211 */ /* 0x000fe200078a08ff */
[----:B------:R3:W-:Y:S01]  /*60b0*/  @P1 STG.E.U16 desc[UR16][R4.64], R24 ;  /* 0x0000001804001986 */ /* 0x0007e2000c101510 */
[----:B-1----:R-:W-:Y:S01]  /*60c0*/  ISETP.LT.AND P1, PT, R7, UR7, !P0 ;  /* 0x0000000707007c0c */ /* 0x002fe2000c721270 */
[----:B------:R-:W1:Y:S01]  /*60d0*/  LDCU UR7, c[0x0][0x39c] ;  /* 0x00007380ff0777ac */ /* 0x000e620008000800 */
[C---:B------:R-:W-:Y:S01]  /*60e0*/  LEA.HI.X.SX32 R7, R11.reuse, R3, 0x1, P5 ;  /* 0x000000030b077211 */ /* 0x040fe200028f0eff */
[----:B------:R-:W-:Y:S01]  /*60f0*/  VIADD R11, R11, UR5 ;  /* 0x000000050b0b7c36 */ /* 0x000fe20008000000 */
[----:B--2---:R-:W-:Y:S01]  /*6100*/  ISETP.LT.AND P5, PT, R8, UR6, !P0 ;  /* 0x0000000608007c0c */ /* 0x004fe2000c7a1270 */
[----:B------:R-:W2:Y:S01]  /*6110*/  LDCU UR6, c[0x0][0x39c] ;  /* 0x00007380ff0677ac */ /* 0x000ea20008000800 */
[----:B------:R-:W-:Y:S01]  /*6120*/  F2FP.F16.F32.PACK_AB R54, R55, R54 ;  /* 0x000000363736723e */ /* 0x000fe200000000ff */
[----:B------:R-:W-:Y:S01]  /*6130*/  VIADD R10, R11, UR5 ;  /* 0x000000050b0a7c36 */ /* 0x000fe20008000000 */
[----:B------:R-:W-:-:S02]  /*6140*/  F2FP.F16.F32.PACK_AB R56, R57, R56 ;  /* 0x000000383938723e */ /* 0x000fc400000000ff */
[----:B------:R-:W-:Y:S02]  /*6150*/  F2FP.F16.F32.PACK_AB R58, R59, R58 ;  /* 0x0000003a3b3a723e */ /* 0x000fe400000000ff */
[----:B---3--:R-:W-:Y:S02]  /*6160*/  PRMT R5, R24, 0x7632, R5 ;  /* 0x0000763218057816 */ /* 0x008fe40000000005 */
[----:B------:R-:W-:Y:S02]  /*6170*/  F2FP.F16.F32.PACK_AB R60, R61, R60 ;  /* 0x0000003c3d3c723e */ /* 0x000fe400000000ff */
[----:B------:R-:W-:Y:S01]  /*6180*/  F2FP.F16.F32.PACK_AB R62, R63, R62 ;  /* 0x0000003e3f3e723e */ /* 0x000fe200000000ff */
[----:B------:R3:W-:Y:S01]  /*6190*/  @P4 STG.E.U16 desc[UR16][R6.64], R5 ;  /* 0x0000000506004986 */ /* 0x0007e2000c101510 */
[----:B------:R-:W-:Y:S02]  /*61a0*/  LEA R8, P4, R11, R2, 0x1 ;  /* 0x000000020b087211 */ /* 0x000fe400078808ff */
[----:B------:R-:W-:-:S02]  /*61b0*/  F2FP.F16.F32.PACK_AB R64, R65, R64 ;  /* 0x000000404140723e */ /* 0x000fc400000000ff */
[-C--:B------:R-:W-:Y:S01]  /*61c0*/  LEA.HI.X.SX32 R9, R11, R3.reuse, 0x1, P4 ;  /* 0x000000030b097211 */ /* 0x080fe200020f0eff */
[----:B------:R-:W-:Y:S01]  /*61d0*/  VIADD R11, R0, 0x1b ;  /* 0x0000001b000b7836 */ /* 0x000fe20000000000 */
[----:B------:R-:W-:Y:S02]  /*61e0*/  LEA R4, P4, R10, R2, 0x1 ;  /* 0x000000020a047211 */ /* 0x000fe400078808ff */
[----:B------:R-:W-:Y:S01]  /*61f0*/  F2FP.F16.F32.PACK_AB R66, R67, R66 ;  /* 0x000000424342723e */ /* 0x000fe200000000ff */
[----:B------:R4:W-:Y:S01]  /*6200*/  @P6 STG.E.U16 desc[UR16][R8.64], R26 ;  /* 0x0000001a08006986 */ /* 0x0009e2000c101510 */
[----:B------:R-:W-:Y:S02]  /*6210*/  F2FP.F16.F32.PACK_AB R68, R69, R68 ;  /* 0x000000444544723e */ /* 0x000fe400000000ff */
[----:B---3--:R-:W-:Y:S02]  /*6220*/  PRMT R7, R26, 0x7632, R7 ;  /* 0x000076321a077816 */ /* 0x008fe40000000007 */
[C---:B------:R-:W-:Y:S01]  /*6230*/  LEA.HI.X.SX32 R5, R10.reuse, R3, 0x1, P4 ;  /* 0x000000030a057211 */ /* 0x040fe200020f0eff */
[----:B------:R-:W-:Y:S01]  /*6240*/  VIADD R10, R10, UR5 ;  /* 0x000000050a0a7c36 */ /* 0x000fe20008000000 */
[----:B0-----:R-:W-:Y:S01]  /*6250*/  ISETP.LT.AND P4, PT, R11, UR4, !P0 ;  /* 0x000000040b007c0c */ /* 0x001fe2000c781270 */
[----:B------:R-:W0:Y:S01]  /*6260*/  LDCU UR4, c[0x0][0x39c] ;  /* 0x00007380ff0477ac */ /* 0x000e220008000800 */
[----:B------:R-:W-:Y:S01]  /*6270*/  F2FP.F16.F32.PACK_AB R70, R71, R70 ;  /* 0x000000464746723e */ /* 0x000fe200000000ff */
[----:B------:R3:W-:Y:S01]  /*6280*/  @P2 STG.E.U16 desc[UR16][R4.64], R7 ;  /* 0x0000000704002986 */ /* 0x0007e2000c101510 */
[C---:B------:R-:W-:Y:S01]  /*6290*/  LEA R6, P2, R10.reuse, R2, 0x1 ;  /* 0x000000020a067211 */ /* 0x040fe200078408ff */
[----:B------:R-:W-:Y:S01]  /*62a0*/  VIADD R11, R10, UR5 ;  /* 0x000000050a0b7c36 */ /* 0x000fe20008000000 */
[----:B------:R-:W-:Y:S01]  /*62b0*/  F2FP.F16.F32.PACK_AB R72, R73, R72 ;  /* 0x000000484948723e */ /* 0x000fe200000000ff */
[----:B----4-:R-:W-:Y:S01]  /*62c0*/  VIADD R9, R0, 0x1d ;  /* 0x0000001d00097836 */ /* 0x010fe20000000000 */
[----:B------:R-:W-:-:S02]  /*62d0*/  F2FP.F16.F32.PACK_AB R74, R75, R74 ;  /* 0x0000004a4b4a723e */ /* 0x000fc400000000ff */
[----:B------:R-:W-:Y:S02]  /*62e0*/  LEA R8, P6, R11, R2, 0x1 ;  /* 0x000000020b087211 */ /* 0x000fe400078c08ff */
[----:B------:R-:W-:Y:S02]  /*62f0*/  F2FP.F16.F32.PACK_AB R76, R77, R76 ;  /* 0x0000004c4d4c723e */ /* 0x000fe400000000ff */
[----:B------:R-:W-:Y:S01]  /*6300*/  F2FP.F16.F32.PACK_AB R78, R79, R78 ;  /* 0x0000004e4f4e723e */ /* 0x000fe200000000ff */
[----:B---3--:R-:W-:Y:S01]  /*6310*/  VIADD R5, R0, 0x1e ;  /* 0x0000001e00057836 */ /* 0x008fe20000000000 */
[-C--:B------:R-:W-:Y:S02]  /*6320*/  LEA.HI.X.SX32 R7, R10, R3.reuse, 0x1, P2 ;  /* 0x000000030a077211 */ /* 0x080fe400010f0eff */
[----:B--2---:R-:W-:Y:S01]  /*6330*/  ISETP.LT.AND P2, PT, R12, UR6, !P0 ;  /* 0x000000060c007c0c */ /* 0x004fe2000c741270 */
[----:B------:R-:W2:Y:S01]  /*6340*/  LDCU UR6, c[0x0][0x39c] ;  /* 0x00007380ff0677ac */ /* 0x000ea20008000800 */
[----:B------:R-:W-:Y:S01]  /*6350*/  VIADD R12, R0, 0x20 ;  /* 0x00000020000c7836 */ /* 0x000fe20000000000 */
[----:B------:R3:W-:Y:S01]  /*6360*/  @P3 STG.E.U16 desc[UR16][R6.64], R28 ;  /* 0x0000001c06003986 */ /* 0x0007e2000c101510 */
[----:B-1----:R-:W-:Y:S01]  /*6370*/  ISETP.LT.AND P3, PT, R9, UR7, !P0 ;  /* 0x0000000709007c0c */ /* 0x002fe2000c761270 */
[----:B------:R-:W1:Y:S01]  /*6380*/  LDCU UR7, c[0x0][0x39c] ;  /* 0x00007380ff0777ac */ /* 0x000e620008000800 */
[C---:B------:R-:W-:Y:S01]  /*6390*/  LEA.HI.X.SX32 R9, R11.reuse, R3, 0x1, P6 ;  /* 0x000000030b097211 */ /* 0x040fe200030f0eff */
[----:B------:R-:W-:Y:S01]  /*63a0*/  VIADD R11, R11, UR5 ;  /* 0x000000050b0b7c36 */ /* 0x000fe20008000000 */
[----:B------:R-:W-:-:S02]  /*63b0*/  F2FP.F16.F32.PACK_AB R80, R81, R80 ;  /* 0x000000505150723e */ /* 0x000fc400000000ff */
[----:B------:R-:W-:Y:S01]  /*63c0*/  F2FP.F16.F32.PACK_AB R82, R83, R82 ;  /* 0x000000525352723e */ /* 0x000fe200000000ff */
[C---:B------:R-:W-:Y:S01]  /*63d0*/  VIADD R10, R11.reuse, UR5 ;  /* 0x000000050b0a7c36 */ /* 0x040fe20008000000 */
[----:B------:R-:W-:Y:S02]  /*63e0*/  LEA R4, P6, R11, R2, 0x1 ;  /* 0x000000020b047211 */ /* 0x000fe400078c08ff */
[----:B------:R-:W-:Y:S02]  /*63f0*/  F2FP.F16.F32.PACK_AB R84, R85, R84 ;  /* 0x000000545554723e */ /* 0x000fe400000000ff */
[----:B---3--:R-:W-:Y:S02]  /*6400*/  PRMT R7, R28, 0x7632, R7 ;  /* 0x000076321c077816 */ /* 0x008fe40000000007 */
[----:B------:R-:W-:Y:S02]  /*6410*/  F2FP.F16.F32.PACK_AB R86, R87, R86 ;  /* 0x000000565756723e */ /* 0x000fe400000000ff */
[----:B------:R-:W-:Y:S01]  /*6420*/  F2FP.F16.F32.PACK_AB R88, R89, R88 ;  /* 0x000000585958723e */ /* 0x000fe200000000ff */
[----:B------:R3:W-:Y:S01]  /*6430*/  @P1 STG.E.U16 desc[UR16][R8.64], R7 ;  /* 0x0000000708001986 */ /* 0x0007e2000c101510 */
[----:B0-----:R-:W-:Y:S01]  /*6440*/  ISETP.LT.AND P1, PT, R5, UR4, !P0 ;  /* 0x0000000405007c0c */ /* 0x001fe2000c721270 */
[----:B------:R-:W0:Y:S01]  /*6450*/  LDCU UR4, c[0x0][0x39c] ;  /* 0x00007380ff0477ac */ /* 0x000e220008000800 */
[----:B------:R-:W-:Y:S01]  /*6460*/  LEA.HI.X.SX32 R5, R11, R3, 0x1, P6 ;  /* 0x000000030b057211 */ /* 0x000fe200030f0eff */
[----:B------:R-:W-:Y:S01]  /*6470*/  VIADD R11, R0, 0x1f ;  /* 0x0000001f000b7836 */ /* 0x000fe20000000000 */
[----:B------:R-:W-:-:S02]  /*6480*/  LEA R6, P6, R10, R2, 0x1 ;  /* 0x000000020a067211 */ /* 0x000fc400078c08ff */
[----:B------:R-:W-:Y:S01]  /*6490*/  F2FP.F16.F32.PACK_AB R90, R91, R90 ;  /* 0x0000005a5b5a723e */ /* 0x000fe200000000ff */
[----:B------:R4:W-:Y:S01]  /*64a0*/  @P5 STG.E.U16 desc[UR16][R4.64], R30 ;  /* 0x0000001e04005986 */ /* 0x0009e2000c101510 */
[----:B--2---:R-:W-:Y:S01]  /*64b0*/  ISETP.LT.AND P5, PT, R11, UR6, !P0 ;  /* 0x000000060b007c0c */ /* 0x004fe2000c7a1270 */
[----:B------:R-:W2:Y:S01]  /*64c0*/  LDCU UR6, c[0x0][0x39c] ;  /* 0x00007380ff0677ac */ /* 0x000ea20008000800 */
[----:B------:R-:W-:Y:S02]  /*64d0*/  F2FP.F16.F32.PACK_AB R92, R93, R92 ;  /* 0x0000005c5d5c723e */ /* 0x000fe400000000ff */
[C---:B---3--:R-:W-:Y:S01]  /*64e0*/  LEA.HI.X.SX32 R7, R10.reuse, R3, 0x1, P6 ;  /* 0x000000030a077211 */ /* 0x048fe200030f0eff */
[----:B------:R-:W-:Y:S01]  /*64f0*/  VIADD R10, R10, UR5 ;  /* 0x000000050a0a7c36 */ /* 0x000fe20008000000 */
[----:B------:R-:W-:Y:S02]  /*6500*/  F2FP.F16.F32.PACK_AB R94, R95, R94 ;  /* 0x0000005e5f5e723e */ /* 0x000fe400000000ff */
[----:B------:R-:W-:Y:S01]  /*6510*/  F2FP.F16.F32.PACK_AB R96, R97, R96 ;  /* 0x000000606160723e */ /* 0x000fe200000000ff */
[----:B------:R-:W-:Y:S01]  /*6520*/  VIADD R11, R10, UR5 ;  /* 0x000000050a0b7c36 */ /* 0x000fe20008000000 */
[----:B------:R-:W-:-:S02]  /*6530*/  F2FP.F16.F32.PACK_AB R98, R99, R98 ;  /* 0x000000626362723e */ /* 0x000fc400000000ff */
[----:B----4-:R-:W-:Y:S02]  /*6540*/  PRMT R5, R30, 0x7632, R5 ;  /* 0x000076321e057816 */ /* 0x010fe40000000005 */
[----:B0-----:R-:W-:Y:S01]  /*6550*/  ISETP.LT.AND P6, PT, R12, UR4, !P0 ;  /* 0x000000040c007c0c */ /* 0x001fe2000c7c1270 */
[----:B------:R-:W0:Y:S01]  /*6560*/  LDCU UR4, c[0x0][0x39c] ;  /* 0x00007380ff0477ac */ /* 0x000e220008000800 */
[----:B------:R-:W-:Y:S01]  /*6570*/  VIADD R12, R0, 0x26 ;  /* 0x00000026000c7836 */ /* 0x000fe20000000000 */
[----:B------:R3:W-:Y:S01]  /*6580*/  @P4 STG.E.U16 desc[UR16][R6.64], R5 ;  /* 0x0000000506004986 */ /* 0x0007e2000c101510 */
[C---:B------:R-:W-:Y:S02]  /*6590*/  LEA R8, P4, R10.reuse, R2, 0x1 ;  /* 0x000000020a087211 */ /* 0x040fe400078808ff */
[----:B------:R-:W-:Y:S02]  /*65a0*/  F2FP.F16.F32.PACK_AB R100, R101, R100 ;  /* 0x000000646564723e */ /* 0x000fe400000000ff */
[----:B------:R-:W-:-:S02]  /*65b0*/  LEA.HI.X.SX32 R9, R10, R3, 0x1, P4 ;  /* 0x000000030a097211 */ /* 0x000fc400020f0eff */
[----:B------:R-:W-:Y:S02]  /*65c0*/  LEA R4, P4, R11, R2, 0x1 ;  /* 0x000000020b047211 */ /* 0x000fe400078808ff */
[----:B------:R-:W-:Y:S01]  /*65d0*/  F2FP.F16.F32.PACK_AB R102, R103, R102 ;  /* 0x000000666766723e */ /* 0x000fe200000000ff */
[----:B------:R4:W-:Y:S01]  /*65e0*/  @P2 STG.E.U16 desc[UR16][R8.64], R32 ;  /* 0x0000002008002986 */ /* 0x0009e2000c101510 */
[----:B------:R-:W-:Y:S01]  /*65f0*/  F2FP.F16.F32.PACK_AB R104, R105, R104 ;  /* 0x000000686968723e */ /* 0x000fe200000000ff */
[----:B---3--:R-:W-:Y:S01]  /*6600*/  VIADD R6, R0, 0x21 ;  /* 0x0000002100067836 */ /* 0x008fe20000000000 */
[C---:B------:R-:W-:Y:S01]  /*6610*/  LEA.HI.X.SX32 R5, R11.reuse, R3, 0x1, P4 ;  /* 0x000000030b057211 */ /* 0x040fe200020f0eff */
[----:B------:R-:W-:Y:S01]  /*6620*/  VIADD R11, R11, UR5 ;  /* 0x000000050b0b7c36 */ /* 0x000fe20008000000 */
[----:B------:R-:W-:Y:S02]  /*6630*/  PRMT R7, R32, 0x7632, R7 ;  /* 0x0000763220077816 */ /* 0x000fe40000000007 */
[----:B--2---:R-:W-:Y:S01]  /*6640*/  ISETP.LT.AND P2, PT, R6, UR6, !P0 ;  /* 0x0000000606007c0c */ /* 0x004fe2000c741270 */
[----:B------:R-:W2:Y:S01]  /*6650*/  LDCU UR6, c[0x0][0x39c] ;  /* 0x00007380ff0677ac */ /* 0x000ea20008000800 */
[C---:B------:R-:W-:Y:S01]  /*6660*/  VIADD R10, R11.reuse, UR5 ;  /* 0x000000050b0a7c36 */ /* 0x040fe20008000000 */
[----:B------:R3:W-:Y:S01]  /*6670*/  @P3 STG.E.U16 desc[UR16][R4.64], R7 ;  /* 0x0000000704003986 */ /* 0x0007e2000c101510 */
[----:B------:R-:W-:Y:S01]  /*6680*/  LEA R6, P3, R11, R2, 0x1 ;  /* 0x000000020b067211 */ /* 0x000fe200078608ff */
[C---:B----4-:R-:W-:Y:S01]  /*6690*/  VIADD R8, R0.reuse, 0x22 ;  /* 0x0000002200087836 */ /* 0x050fe20000000000 */
[----:B------:R-:W-:Y:S01]  /*66a0*/  F2FP.F16.F32.PACK_AB R106, R107, R106 ;  /* 0x0000006a6b6a723e */ /* 0x000fe200000000ff */
[----:B------:R-:W-:Y:S01]  /*66b0*/  VIADD R9, R0, 0x23 ;  /* 0x0000002300097836 */ /* 0x000fe20000000000 */
[----:B------:R-:W-:-:S02]  /*66c0*/  F2FP.F16.F32.PACK_AB R108, R109, R108 ;  /* 0x0000006c6d6c723e */ /* 0x000fc400000000ff */
[----:B------:R-:W-:Y:S02]  /*66d0*/  F2FP.F16.F32.PACK_AB R110, R111, R110 ;  /* 0x0000006e6f6e723e */ /* 0x000fe400000000ff */
[----:B------:R-:W-:Y:S02]  /*66e0*/  F2FP.F16.F32.PACK_AB R112, R113, R112 ;  /* 0x000000707170723e */ /* 0x000fe400000000ff */
[----:B------:R-:W-:Y:S01]  /*66f0*/  F2FP.F16.F32.PACK_AB R114, R115, R114 ;  /* 0x000000727372723e */ /* 0x000fe200000000ff */
[----:B---3--:R-:W-:Y:S01]  /*6700*/  VIADD R4, R0, 0x24 ;  /* 0x0000002400047836 */ /* 0x008fe20000000000 */
[-C--:B------:R-:W-:Y:S02]  /*6710*/  LEA.HI.X.SX32 R7, R11, R3.reuse, 0x1, P3 ;  /* 0x000000030b077211 */ /* 0x080fe400018f0eff */
[----:B0-----:R-:W-:Y:S01]  /*6720*/  ISETP.LT.AND P3, PT, R8, UR4, !P0 ;  /* 0x0000000408007c0c */ /* 0x001fe2000c761270 */
[----:B------:R-:W0:Y:S01]  /*6730*/  LDCU UR4, c[0x0][0x39c] ;  /* 0x00007380ff0477ac */ /* 0x000e220008000800 */
[C---:B------:R-:W-:Y:S01]  /*6740*/  LEA R8, P4, R10.reuse, R2, 0x1 ;  /* 0x000000020a087211 */ /* 0x040fe200078808ff */
[----:B------:R-:W-:Y:S01]  /*6750*/  @P1 STG.E.U16 desc[UR16][R6.64], R34 ;  /* 0x0000002206001986 */ /* 0x000fe2000c101510 */
[----:B-1----:R-:W-:Y:S01]  /*6760*/  ISETP.LT.AND P1, PT, R9, UR7, !P0 ;  /* 0x0000000709007c0c */ /* 0x002fe2000c721270 */
[----:B------:R-:W1:Y:S01]  /*6770*/  LDCU UR7, c[0x0][0x39c] ;  /* 0x00007380ff0777ac */ /* 0x000e620008000800 */
[C---:B------:R-:W-:Y:S01]  /*6780*/  LEA.HI.X.SX32 R9, R10.reuse, R3, 0x1, P4 ;  /* 0x000000030a097211 */ /* 0x040fe200020f0eff */
[----:B------:R-:W-:Y:S01]  /*6790*/  VIADD R10, R10, UR5 ;  /* 0x000000050a0a7c36 */ /* 0x000fe20008000000 */
[----:B------:R-:W-:-:S02]  /*67a0*/  PRMT R5, R34, 0x7632, R5 ;  /* 0x0000763222057816 */ /* 0x000fc40000000005 */
[----:B--2---:R-:W-:Y:S01]  /*67b0*/  ISETP.LT.AND P4, PT, R4, UR6, !P0 ;  /* 0x0000000604007c0c */ /* 0x004fe2000c781270 */
[C---:B------:R-:W-:Y:S01]  /*67c0*/  VIADD R11, R10.reuse, UR5 ;  /* 0x000000050a0b7c36 */ /* 0x040fe20008000000 */
[----:B------:R-:W2:Y:S01]  /*67d0*/  LDCU UR6, c[0x0][0x39c] ;  /* 0x00007380ff0677ac */ /* 0x000ea20008000800 */
[----:B------:R3:W-:Y:S01]  /*67e0*/  @P5 STG.E.U16 desc[UR16][R8.64], R5 ;  /* 0x0000000508005986 */ /* 0x0007e2000c101510 */
[----:B------:R-:W-:Y:S02]  /*67f0*/  LEA R4, P5, R10, R2, 0x1 ;  /* 0x000000020a047211 */ /* 0x000fe400078a08ff */
[----:B------:R-:W-:Y:S02]  /*6800*/  F2FP.F16.F32.PACK_AB R116, R117, R116 ;  /* 0x000000747574723e */ /* 0x000fe400000000ff */
[----:B------:R-:W-:Y:S02]  /*6810*/  F2FP.F16.F32.PACK_AB R118, R119, R118 ;  /* 0x000000767776723e */ /* 0x000fe400000000ff */
[----:B------:R-:W-:-:S02]  /*6820*/  F2FP.F16.F32.PACK_AB R120, R121, R120 ;  /* 0x000000787978723e */ /* 0x000fc400000000ff */
[----:B------:R-:W-:Y:S02]  /*6830*/  F2FP.F16.F32.PACK_AB R122, R123, R122 ;  /* 0x0000007a7b7a723e */ /* 0x000fe400000000ff */
[----:B------:R-:W-:Y:S02]  /*6840*/  F2FP.F16.F32.PACK_AB R124, R125, R124 ;  /* 0x0000007c7d7c723e */ /* 0x000fe400000000ff */
[-C--:B---3--:R-:W-:Y:S01]  /*6850*/  LEA.HI.X.SX32 R5, R10, R3.reuse, 0x1, P5 ;  /* 0x000000030a057211 */ /* 0x088fe200028f0eff */
[----:B------:R-:W-:Y:S01]  /*6860*/  VIADD R10, R0, 0x25 ;  /* 0x00000025000a7836 */ /* 0x000fe20000000000 */
[C---:B------:R-:W-:Y:S02]  /*6870*/  LEA R6, P5, R11.reuse, R2, 0x1 ;  /* 0x000000020b067211 */ /* 0x040fe400078a08ff */
[----:B------:R-:W-:Y:S01]  /*6880*/  PRMT R9, R36, 0x7632, R9 ;  /* 0x0000763224097816 */ /* 0x000fe20000000009 */
[----:B------:R3:W-:Y:S01]  /*6890*/  @P6 STG.E.U16 desc[UR16][R4.64], R36 ;  /* 0x0000002404006986 */ /* 0x0007e2000c101510 */
        /* <DEDUP_REMOVED lines=8> */
[----:B------:R-:W-:-:S02]  /*6920*/  F2FP.F16.F32.PACK_AB R128, R129, R128 ;  /* 0x000000808180723e */ /* 0x000fc400000000ff */
[----:B------:R-:W-:Y:S01]  /*6930*/  F2FP.F16.F32.PACK_AB R130, R131, R130 ;  /* 0x000000828382723e */ /* 0x000fe200000000ff */
[----:B---3--:R-:W-:Y:S01]  /*6940*/  VIADD R5, R0, 0x27 ;  /* 0x0000002700057836 */ /* 0x008fe20000000000 */
[----:B------:R-:W-:Y:S02]  /*6950*/  LEA R4, P6, R10, R2, 0x1 ;  /* 0x000000020a047211 */ /* 0x000fe400078c08ff */
[-C--:B----4-:R-:W-:Y:S01]  /*6960*/  LEA.HI.X.SX32 R9, R11, R3.reuse, 0x1, P2 ;  /* 0x000000030b097211 */ /* 0x090fe200010f0eff */
[----:B------:R-:W-:Y:S01]  /*6970*/  VIADD R7, R0, 0x28 ;  /* 0x0000002800077836 */ /* 0x000fe20000000000 */
[----:B--2---:R-:W-:Y:S01]  /*6980*/  ISETP.LT.AND P2, PT, R12, UR6, !P0 ;  /* 0x000000060c007c0c */ /* 0x004fe2000c741270 */
[----:B------:R-:W2:Y:S01]  /*6990*/  LDCU UR6, c[0x0][0x39c] ;  /* 0x00007380ff0677ac */ /* 0x000ea20008000800 */
[----:B------:R-:W-:Y:S01]  /*69a0*/  VIADD R12, R0, 0x2a ;  /* 0x0000002a000c7836 */ /* 0x000fe20000000000 */
[----:B------:R3:W-:Y:S01]  /*69b0*/  @P3 STG.E.U16 desc[UR16][R8.64], R38 ;  /* 0x0000002608003986 */ /* 0x0007e2000c101510 */
[----:B-1----:R-:W-:Y:S01]  /*69c0*/  ISETP.LT.AND P3, PT, R5, UR7, !P0 ;  /* 0x0000000705007c0c */ /* 0x002fe2000c761270 */
[----:B------:R-:W1:Y:S01]  /*69d0*/  LDCU UR7, c[0x0][0x39c] ;  /* 0x00007380ff0777ac */ /* 0x000e620008000800 */
[C---:B------:R-:W-:Y:S01]  /*69e0*/  LEA.HI.X.SX32 R5, R10.reuse, R3, 0x1, P6 ;  /* 0x000000030a057211 */ /* 0x040fe200030f0eff */
[----:B------:R-:W-:-:S04]  /*69f0*/  VIADD R10, R10, UR5 ;  /* 0x000000050a0a7c36 */ /* 0x000fc80008000000 */
[C---:B------:R-:W-:Y:S01]  /*6a00*/  VIADD R11, R10.reuse, UR5 ;  /* 0x000000050a0b7c36 */ /* 0x040fe20008000000 */
[----:B------:R-:W-:Y:S02]  /*6a10*/  LEA R6, P6, R10, R2, 0x1 ;  /* 0x000000020a067211 */ /* 0x000fe400078c08ff */
[----:B---3--:R-:W-:-:S05]  /*6a20*/  PRMT R9, R38, 0x7632, R9 ;  /* 0x0000763226097816 */ /* 0x008fca0000000009 */
[----:B------:R3:W-:Y:S01]  /*6a30*/  @P1 STG.E.U16 desc[UR16][R4.64], R9 ;  /* 0x0000000904001986 */ /* 0x0007e2000c101510 */
[----:B0-----:R-:W-:Y:S01]  /*6a40*/  ISETP.LT.AND P1, PT, R7, UR4, !P0 ;  /* 0x0000000407007c0c */ /* 0x001fe2000c721270 */
[----:B------:R-:W0:Y:S01]  /*6a50*/  LDCU UR4, c[0x0][0x39c] ;  /* 0x00007380ff0477ac */ /* 0x000e220008000800 */
[----:B------:R-:W-:Y:S01]  /*6a60*/  LEA.HI.X.SX32 R7, R10, R3, 0x1, P6 ;  /* 0x000000030a077211 */ /* 0x000fe200030f0eff */
[----:B------:R-:W-:Y:S01]  /*6a70*/  VIADD R10, R0, 0x29 ;  /* 0x00000029000a7836 */ /* 0x000fe20000000000 */
[----:B------:R-:W-:-:S03]  /*6a80*/  LEA R8, P6, R11, R2, 0x1 ;  /* 0x000000020b087211 */ /* 0x000fc600078c08ff */
[----:B------:R-:W-:Y:S01]  /*6a90*/  @P4 STG.E.U16 desc[UR16][R6.64], R40 ;  /* 0x0000002806004986 */ /* 0x000fe2000c101510 */
[----:B--2---:R-:W-:Y:S01]  /*6aa0*/  ISETP.LT.AND P4, PT, R10, UR6, !P0 ;  /* 0x000000060a007c0c */ /* 0x004fe2000c781270 */
[----:B------:R-:W2:Y:S01]  /*6ab0*/  LDCU UR6, c[0x0][0x39c] ;  /* 0x00007380ff0677ac */ /* 0x000ea20008000800 */
[C---:B---3--:R-:W-:Y:S01]  /*6ac0*/  LEA.HI.X.SX32 R9, R11.reuse, R3, 0x1, P6 ;  /* 0x000000030b097211 */ /* 0x048fe200030f0eff */
[----:B------:R-:W-:Y:S01]  /*6ad0*/  VIADD R11, R11, UR5 ;  /* 0x000000050b0b7c36 */ /* 0x000fe20008000000 */
[----:B------:R-:W-:-:S03]  /*6ae0*/  PRMT R5, R40, 0x7632, R5 ;  /* 0x0000763228057816 */ /* 0x000fc60000000005 */
[C---:B------:R-:W-:Y:S02]  /*6af0*/  VIADD R10, R11.reuse, UR5 ;  /* 0x000000050b0a7c36 */ /* 0x040fe40008000000 */
[----:B------:R3:W-:Y:S01]  /*6b00*/  @P5 STG.E.U16 desc[UR16][R8.64], R5 ;  /* 0x0000000508005986 */ /* 0x0007e2000c101510 */
[CC--:B------:R-:W-:Y:S02]  /*6b10*/  LEA R4, P5, R11.reuse, R2.reuse, 0x1 ;  /* 0x000000020b047211 */ /* 0x0c0fe400078a08ff */
[----:B0-----:R-:W-:Y:S01]  /*6b20*/  ISETP.LT.AND P6, PT, R12, UR4, !P0 ;  /* 0x000000040c007c0c */ /* 0x001fe2000c7c1270 */
[----:B------:R-:W0:Y:S01]  /*6b30*/  LDCU UR4, c[0x0][0x39c] ;  /* 0x00007380ff0477ac */ /* 0x000e220008000800 */
[C---:B------:R-:W-:Y:S01]  /*6b40*/  VIADD R12, R0.reuse, 0x30 ;  /* 0x00000030000c7836 */ /* 0x040fe20000000000 */
[----:B---3--:R-:W-:Y:S01]  /*6b50*/  LEA.HI.X.SX32 R5, R11, R3, 0x1, P5 ;  /* 0x000000030b057211 */ /* 0x008fe200028f0eff */
[----:B------:R-:W-:Y:S01]  /*6b60*/  VIADD R8, R0, 0x2b ;  /* 0x0000002b00087836 */ /* 0x000fe20000000000 */
[----:B------:R-:W-:-:S02]  /*6b70*/  LEA R6, P5, R10, R2, 0x1 ;  /* 0x000000020a067211 */ /* 0x000fc400078a08ff */
[----:B------:R-:W-:Y:S01]  /*6b80*/  PRMT R9, R42, 0x7632, R9 ;  /* 0x000076322a097816 */ /* 0x000fe20000000009 */
[----:B------:R3:W-:Y:S01]  /*6b90*/  @P2 STG.E.U16 desc[UR16][R4.64], R42 ;  /* 0x0000002a04002986 */ /* 0x0007e2000c101510 */
[C---:B------:R-:W-:Y:S01]  /*6ba0*/  LEA.HI.X.SX32 R7, R10.reuse, R3, 0x1, P5 ;  /* 0x000000030a077211 */ /* 0x040fe200028f0eff */
[----:B------:R-:W-:Y:S01]  /*6bb0*/  VIADD R10, R10, UR5 ;  /* 0x000000050a0a7c36 */ /* 0x000fe20008000000 */
[----:B--2---:R-:W-:Y:S01]  /*6bc0*/  ISETP.LT.AND P2, PT, R8, UR6, !P0 ;  /* 0x0000000608007c0c */ /* 0x004fe2000c741270 */
[----:B------:R-:W2:Y:S02]  /*6bd0*/  LDCU UR6, c[0x0][0x39c] ;  /* 0x00007380ff0677ac */ /* 0x000ea40008000800 */
[----:B------:R4:W-:Y:S01]  /*6be0*/  @P3 STG.E.U16 desc[UR16][R6.64], R9 ;  /* 0x0000000906003986 */ /* 0x0009e2000c101510 */
[C---:B------:R-:W-:Y:S01]  /*6bf0*/  LEA R8, P3, R10.reuse, R2, 0x1 ;  /* 0x000000020a087211 */ /* 0x040fe200078608ff */
[----:B------:R-:W-:Y:S02]  /*6c00*/  VIADD R11, R10, UR5 ;  /* 0x000000050a0b7c36 */ /* 0x000fe40008000000 */
[----:B---3--:R-:W-:-:S02]  /*6c10*/  VIADD R4, R0, 0x2c ;  /* 0x0000002c00047836 */ /* 0x008fc40000000000 */
[----:B------:R-:W-:Y:S01]  /*6c20*/  VIADD R5, R0, 0x2d ;  /* 0x0000002d00057836 */ /* 0x000fe20000000000 */
[-C--:B----4-:R-:W-:Y:S01]  /*6c30*/  LEA.HI.X.SX32 R9, R10, R3.reuse, 0x1, P3 ;  /* 0x000000030a097211 */ /* 0x090fe200018f0eff */
[----:B------:R-:W-:Y:S01]  /*6c40*/  VIADD R6, R0, 0x2e ;  /* 0x0000002e00067836 */ /* 0x000fe20000000000 */
[----:B0-----:R-:W-:Y:S01]  /*6c50*/  ISETP.LT.AND P3, PT, R4, UR4, !P0 ;  /* 0x0000000404007c0c */ /* 0x001fe2000c761270 */
[----:B------:R-:W0:Y:S01]  /*6c60*/  LDCU UR4, c[0x0][0x39c] ;  /* 0x00007380ff0477ac */ /* 0x000e220008000800 */
[----:B------:R-:W-:Y:S01]  /*6c70*/  LEA R4, P5, R11, R2, 0x1 ;  /* 0x000000020b047211 */ /* 0x000fe200078a08ff */
        /* <DEDUP_REMOVED lines=10> */
[----:B------:R-:W-:-:S04]  /*6d20*/  LEA R6, P4, R11, R2, 0x1 ;  /* 0x000000020b067211 */ /* 0x000fc800078808ff */
[-C--:B---3--:R-:W-:Y:S01]  /*6d30*/  LEA.HI.X.SX32 R7, R11, R3.reuse, 0x1, P4 ;  /* 0x000000030b077211 */ /* 0x088fe200020f0eff */
[----:B------:R-:W-:Y:S01]  /*6d40*/  VIADD R11, R0, 0x2f ;  /* 0x0000002f000b7836 */ /* 0x000fe20000000000 */
[-C--:B------:R-:W-:Y:S02]  /*6d50*/  LEA R8, P4, R10, R2.reuse, 0x1 ;  /* 0x000000020a087211 */ /* 0x080fe400078808ff */
[----:B------:R-:W-:Y:S01]  /*6d60*/  PRMT R5, R46, 0x7632, R5 ;  /* 0x000076322e057816 */ /* 0x000fe20000000005 */
[----:B------:R3:W-:Y:S01]  /*6d70*/  @P6 STG.E.U16 desc[UR16][R6.64], R46 ;  /* 0x0000002e06006986 */ /* 0x0007e2000c101510 */
[C---:B------:R-:W-:Y:S01]  /*6d80*/  LEA.HI.X.SX32 R9, R10.reuse, R3, 0x1, P4 ;  /* 0x000000030a097211 */ /* 0x040fe200020f0eff */
[----:B------:R-:W-:Y:S01]  /*6d90*/  VIADD R10, R10, UR5 ;  /* 0x000000050a0a7c36 */ /* 0x000fe20008000000 */
[----:B0-----:R-:W-:Y:S01]  /*6da0*/  ISETP.LT.AND P4, PT, R11, UR4, !P0 ;  /* 0x000000040b007c0c */ /* 0x001fe2000c781270 */
[----:B------:R-:W0:Y:S02]  /*6db0*/  LDCU UR4, c[0x0][0x39c] ;  /* 0x00007380ff0477ac */ /* 0x000e240008000800 */
[----:B------:R4:W-:Y:S01]  /*6dc0*/  @P2 STG.E.U16 desc[UR16][R8.64], R5 ;  /* 0x0000000508002986 */ /* 0x0009e2000c101510 */
[C---:B------:R-:W-:Y:S01]  /*6dd0*/  LEA R4, P2, R10.reuse, R2, 0x1 ;  /* 0x000000020a047211 */ /* 0x040fe200078408ff */
[----:B------:R-:W-:-:S02]  /*6de0*/  VIADD R11, R10, UR5 ;  /* 0x000000050a0b7c36 */ /* 0x000fc40008000000 */
[----:B---3--:R-:W-:-:S03]  /*6df0*/  VIADD R7, R0, 0x31 ;  /* 0x0000003100077836 */ /* 0x008fc60000000000 */
        /* <DEDUP_REMOVED lines=28> */
[-C--:B------:R-:W-:Y:S02]  /*6fc0*/  LEA R6, P4, R10, R2.reuse, 0x1 ;  /* 0x000000020a067211 */ /* 0x080fe400078808ff */
[----:B0-----:R-:W-:Y:S01]  /*6fd0*/  ISETP.LT.AND P6, PT, R12, UR4, !P0 ;  /* 0x000000040c007c0c */ /* 0x001fe2000c7c1270 */
[----:B------:R-:W0:Y:S01]  /*6fe0*/  LDCU UR4, c[0x0][0x39c] ;  /* 0x00007380ff0477ac */ /* 0x000e220008000800 */
[----:B------:R-:W-:Y:S01]  /*6ff0*/  VIADD R12, R0, 0x3a ;  /* 0x0000003a000c7836 */ /* 0x000fe20000000000 */
        /* <DEDUP_REMOVED lines=13> */
[C---:B------:R-:W-:Y:S01]  /*70d0*/  VIADD R7, R0.reuse, 0x37 ;  /* 0x0000003700077836 */ /* 0x040fe20000000000 */
[-C--:B----4-:R-:W-:Y:S01]  /*70e0*/  LEA.HI.X.SX32 R5, R11, R3.reuse, 0x1, P3 ;  /* 0x000000030b057211 */ /* 0x090fe200018f0eff */
[----:B------:R-:W-:Y:S01]  /*70f0*/  VIADD R8, R0, 0x38 ;  /* 0x0000003800087836 */ /* 0x000fe20000000000 */
[----:B0-----:R-:W-:Y:S01]  /*7100*/  ISETP.LT.AND P3, PT, R6, UR4, !P0 ;  /* 0x0000000406007c0c */ /* 0x001fe2000c761270 */
[----:B------:R-:W0:Y:S01]  /*7110*/  LDCU UR4, c[0x0][0x39c] ;  /* 0x00007380ff0477ac */ /* 0x000e220008000800 */
[C---:B------:R-:W-:Y:S01]  /*7120*/  LEA R6, P4, R10.reuse, R2, 0x1 ;  /* 0x000000020a067211 */ /* 0x040fe200078808ff */
[----:B------:R3:W-:Y:S01]  /*7130*/  @P1 STG.E.U16 desc[UR16][R4.64], R54 ;  /* 0x0000003604001986 */ /* 0x0007e2000c101510 */
[----:B-1----:R-:W-:Y:S01]  /*7140*/  ISETP.LT.AND P1, PT, R7, UR7, !P0 ;  /* 0x0000000707007c0c */ /* 0x002fe2000c721270 */
[----:B------:R-:W1:Y:S01]  /*7150*/  LDCU UR7, c[0x0][0x39c] ;  /* 0x00007380ff0777ac */ /* 0x000e620008000800 */
[C---:B------:R-:W-:Y:S01]  /*7160*/  LEA.HI.X.SX32 R7, R10.reuse, R3, 0x1, P4 ;  /* 0x000000030a077211 */ /* 0x040fe200020f0eff */
[----:B------:R-:W-:Y:S01]  /*7170*/  VIADD R10, R10, UR5 ;  /* 0x000000050a0a7c36 */ /* 0x000fe20008000000 */
[----:B--2---:R-:W-:Y:S01]  /*7180*/  ISETP.LT.AND P4, PT, R8, UR6, !P0 ;  /* 0x0000000608007c0c */ /* 0x004fe2000c781270 */
[----:B------:R-:W2:Y:S02]  /*7190*/  LDCU UR6, c[0x0][0x39c] ;  /* 0x00007380ff0677ac */ /* 0x000ea40008000800 */
[----:B------:R-:W-:Y:S01]  /*71a0*/  VIADD R11, R10, UR5 ;  /* 0x000000050a0b7c36 */ /* 0x000fe20008000000 */
[----:B---3--:R-:W-:-:S05]  /*71b0*/  PRMT R5, R54, 0x7632, R5 ;  /* 0x0000763236057816 */ /* 0x008fca0000000005 */
[----:B------:R3:W-:Y:S01]  /*71c0*/  @P5 STG.E.U16 desc[UR16][R6.64], R5 ;  /* 0x0000000506005986 */ /* 0x0007e2000c101510 */
[----:B------:R-:W-:-:S04]  /*71d0*/  LEA R8, P5, R10, R2, 0x1 ;  /* 0x000000020a087211 */ /* 0x000fc800078a08ff */
[----:B------:R-:W-:Y:S01]  /*71e0*/  LEA.HI.X.SX32 R9, R10, R3, 0x1, P5 ;  /* 0x000000030a097211 */ /* 0x000fe200028f0eff */
[----:B------:R-:W-:Y:S01]  /*71f0*/  VIADD R10, R0, 0x39 ;  /* 0x00000039000a7836 */ /* 0x000fe20000000000 */
[----:B------:R-:W-:-:S03]  /*7200*/  LEA R4, P5, R11, R2, 0x1 ;  /* 0x000000020b047211 */ /* 0x000fc600078a08ff */
[----:B------:R4:W-:Y:S01]  /*7210*/  @P6 STG.E.U16 desc[UR16][R8.64], R56 ;  /* 0x0000003808006986 */ /* 0x0009e2000c101510 */
[----:B---3--:R-:W-:Y:S02]  /*7220*/  PRMT R7, R56, 0x7632, R7 ;  /* 0x0000763238077816 */ /* 0x008fe40000000007 */
[C---:B------:R-:W-:Y:S01]  /*7230*/  LEA.HI.X.SX32 R5, R11.reuse, R3, 0x1, P5 ;  /* 0x000000030b057211 */ /* 0x040fe200028f0eff */
[----:B------:R-:W-:Y:S01]  /*7240*/  VIADD R11, R11, UR5 ;  /* 0x000000050b0b7c36 */ /* 0x000fe20008000000 */
[----:B0-----:R-:W-:Y:S01]  /*7250*/  ISETP.LT.AND P5, PT, R10, UR4, !P0 ;  /* 0x000000040a007c0c */ /* 0x001fe2000c7a1270 */
[----:B------:R-:W0:Y:S02]  /*7260*/  LDCU UR4, c[0x0][0x39c] ;  /* 0x00007380ff0477ac */ /* 0x000e240008000800 */
[----:B------:R3:W-:Y:S01]  /*7270*/  @P2 STG.E.U16 desc[UR16][R4.64], R7 ;  /* 0x0000000704002986 */ /* 0x0007e2000c101510 */
[C---:B------:R-:W-:Y:S01]  /*7280*/  LEA R6, P2, R11.reuse, R2, 0x1 ;  /* 0x000000020b067211 */ /* 0x040fe200078408ff */
[----:B------:R-:W-:-:S02]  /*7290*/  VIADD R10, R11, UR5 ;  /* 0x000000050b0a7c36 */ /* 0x000fc40008000000 */
[----:B----4-:R-:W-:-:S03]  /*72a0*/  VIADD R9, R0, 0x3b ;  /* 0x0000003b00097836 */ /* 0x010fc60000000000 */
[----:B------:R-:W-:Y:S02]  /*72b0*/  LEA R8, P6, R10, R2, 0x1 ;  /* 0x000000020a087211 */ /* 0x000fe400078c08ff */
[-C--:B---3--:R-:W-:Y:S01]  /*72c0*/  LEA.HI.X.SX32 R7, R11, R3.reuse, 0x1, P2 ;  /* 0x000000030b077211 */ /* 0x088fe200010f0eff */
        /* <DEDUP_REMOVED lines=18> */
[----:B------:R4:W-:Y:S01]  /*73f0*/  @P4 STG.E.U16 desc[UR16][R4.64], R60 ;  /* 0x0000003c04004986 */ /* 0x0009e2000c101510 */
[----:B--2---:R-:W-:Y:S01]  /*7400*/  ISETP.LT.AND P4, PT, R10, UR6, !P0 ;  /* 0x000000060a007c0c */ /* 0x004fe2000c781270 */
[----:B------:R-:W2:Y:S01]  /*7410*/  LDCU UR6, c[0x0][0x39c] ;  /* 0x00007380ff0677ac */ /* 0x000ea20008000800 */
[C---:B---3--:R-:W-:Y:S01]  /*7420*/  LEA.HI.X.SX32 R7, R11.reuse, R3, 0x1, P6 ;  /* 0x000000030b077211 */ /* 0x048fe200030f0eff */
[----:B------:R-:W-:-:S04]  /*7430*/  VIADD R11, R11, UR5 ;  /* 0x000000050b0b7c36 */ /* 0x000fc80008000000 */
[C---:B------:R-:W-:Y:S01]  /*7440*/  VIADD R10, R11.reuse, UR5 ;  /* 0x000000050b0a7c36 */ /* 0x040fe20008000000 */
[----:B----4-:R-:W-:Y:S02]  /*7450*/  PRMT R5, R60, 0x7632, R5 ;  /* 0x000076323c057816 */ /* 0x010fe40000000005 */
[----:B0-----:R-:W-:Y:S01]  /*7460*/  ISETP.LT.AND P6, PT, R12, UR4, !P0 ;  /* 0x000000040c007c0c */ /* 0x001fe2000c7c1270 */
[----:B------:R-:W0:Y:S01]  /*7470*/  LDCU UR4, c[0x0][0x39c] ;  /* 0x00007380ff0477ac */ /* 0x000e220008000800 */
[----:B------:R-:W-:Y:S01]  /*7480*/  VIADD R12, R0, 0x44 ;  /* 0x00000044000c7836 */ /* 0x000fe20000000000 */
[----:B------:R3:W-:Y:S01]  /*7490*/  @P5 STG.E.U16 desc[UR16][R6.64], R5 ;  /* 0x0000000506005986 */ /* 0x0007e2000c101510 */
[----:B------:R-:W-:-:S04]  /*74a0*/  LEA R8, P5, R11, R2, 0x1 ;  /* 0x000000020b087211 */ /* 0x000fc800078a08ff */
[----:B------:R-:W-:Y:S02]  /*74b0*/  LEA.HI.X.SX32 R9, R11, R3, 0x1, P5 ;  /* 0x000000030b097211 */ /* 0x000fe400028f0eff */
[----:B------:R-:W-:-:S03]  /*74c0*/  LEA R4, P5, R10, R2, 0x1 ;  /* 0x000000020a047211 */ /* 0x000fc600078a08ff */
[----:B------:R4:W-:Y:S01]  /*74d0*/  @P2 STG.E.U16 desc[UR16][R8.64], R62 ;  /* 0x0000003e08002986 */ /* 0x0009e2000c101510 */
        /* <DEDUP_REMOVED lines=9> */
[----:B----4-:R-:W-:-:S02]  /*7570*/  VIADD R8, R0, 0x40 ;  /* 0x0000004000087836 */ /* 0x010fc40000000000 */
[----:B------:R-:W-:Y:S01]  /*7580*/  VIADD R9, R0, 0x41 ;  /* 0x0000004100097836 */ /* 0x000fe20000000000 */
[-C--:B---3--:R-:W-:Y:S01]  /*7590*/  LEA.HI.X.SX32 R7, R10, R3.reuse, 0x1, P3 ;  /* 0x000000030a077211 */ /* 0x088fe200018f0eff */
        /* <DEDUP_REMOVED lines=92> */
[CC--:B------:R-:W-:Y:S02]  /*7b60*/  LEA R8, P5, R11.reuse, R2.reuse, 0x1 ;  /* 0x000000020b087211 */ /* 0x0c0fe400078a08ff */
        /* <DEDUP_REMOVED lines=110> */
[----:B------:R-:W-:Y:S01]  /*8250*/  VIADD R11, R10, UR5 ;  /* 0x000000050a0b7c36 */ /* 0x000fe20008000000 */
        /* <DEDUP_REMOVED lines=19> */
[C---:B------:R-:W-:Y:S01]  /*8390*/  VIADD R9, R0.reuse, 0x5f ;  /* 0x0000005f00097836 */ /* 0x040fe20000000000 */
[-C--:B---3--:R-:W-:Y:S01]  /*83a0*/  LEA.HI.X.SX32 R7, R11, R3.reuse, 0x1, P3 ;  /* 0x000000030b077211 */ /* 0x088fe200018f0eff */
        /* <DEDUP_REMOVED lines=73> */
[----:B------:R-:W-:-:S03]  /*8840*/  VIADD R5, R0, 0x69 ;  /* 0x0000006900057836 */ /* 0x000fc60000000000 */
[----:B0-----:R-:W-:Y:S01]  /*8850*/  ISETP.LT.AND P5, PT, R4, UR4, !P0 ;  /* 0x0000000404007c0c */ /* 0x001fe2000c7a1270 */
[----:B----4-:R-:W-:Y:S01]  /*8860*/  VIADD R6, R0, 0x6a ;  /* 0x0000006a00067836 */ /* 0x010fe20000000000 */
[-C--:B------:R-:W-:Y:S01]  /*8870*/  LEA.HI.X.SX32 R9, R10, R3.reuse, 0x1, P3 ;  /* 0x000000030a097211 */ /* 0x080fe200018f0eff */
[----:B------:R-:W0:Y:S01]  /*8880*/  LDCU UR4, c[0x0][0x39c] ;  /* 0x00007380ff0477ac */ /* 0x000e220008000800 */
[-C--:B------:R-:W-:Y:S02]  /*8890*/  LEA R4, P3, R11, R2.reuse, 0x1 ;  /* 0x000000020b047211 */ /* 0x080fe400078608ff */
[----:B------:R-:W-:Y:S01]  /*88a0*/  PRMT R7, R104, 0x7632, R7 ;  /* 0x0000763268077816 */ /* 0x000fe20000000007 */
[----:B------:R-:W-:Y:S01]  /*88b0*/  @P1 STG.E.U16 desc[UR16][R8.64], R104 ;  /* 0x0000006808001986 */ /* 0x000fe2000c101510 */
[----:B-1----:R-:W-:Y:S01]  /*88c0*/  ISETP.LT.AND P1, PT, R5, UR7, !P0 ;  /* 0x0000000705007c0c */ /* 0x002fe2000c721270 */
[----:B------:R-:W1:Y:S01]  /*88d0*/  LDCU UR7, c[0x0][0x39c] ;  /* 0x00007380ff0777ac */ /* 0x000e620008000800 */
[C---:B------:R-:W-:Y:S01]  /*88e0*/  LEA.HI.X.SX32 R5, R11.reuse, R3, 0x1, P3 ;  /* 0x000000030b057211 */ /* 0x040fe200018f0eff */
[----:B------:R-:W-:Y:S01]  /*88f0*/  VIADD R11, R11, UR5 ;  /* 0x000000050b0b7c36 */ /* 0x000fe20008000000 */
[----:B--2---:R-:W-:Y:S01]  /*8900*/  ISETP.LT.AND P3, PT, R6, UR6, !P0 ;  /* 0x0000000606007c0c */ /* 0x004fe2000c761270 */
[----:B------:R-:W2:Y:S02]  /*8910*/  LDCU UR6, c[0x0][0x39c] ;  /* 0x00007380ff0677ac */ /* 0x000ea40008000800 */
[----:B------:R3:W-:Y:S01]  /*8920*/  @P4 STG.E.U16 desc[UR16][R4.64], R7 ;  /* 0x0000000704004986 */ /* 0x0007e2000c101510 */
[C---:B------:R-:W-:Y:S01]  /*8930*/  LEA R6, P4, R11.reuse, R2, 0x1 ;  /* 0x000000020b067211 */ /* 0x040fe200078808ff */
[----:B------:R-:W-:-:S03]  /*8940*/  VIADD R10, R11, UR5 ;  /* 0x000000050b0a7c36 */ /* 0x000fc60008000000 */
        /* <DEDUP_REMOVED lines=42> */
[----:B----4-:R-:W-:-:S04]  /*8bf0*/  LEA R8, P6, R11, R2, 0x1 ;  /* 0x000000020b087211 */ /* 0x010fc800078c08ff */
[CC--:B------:R-:W-:Y:S01]  /*8c00*/  LEA.HI.X.SX32 R9, R11.reuse, R3.reuse, 0x1, P6 ;  /* 0x000000030b097211 */ /* 0x0c0fe200030f0eff */
[----:B------:R-:W-:Y:S01]  /*8c10*/  VIADD R11, R11, UR5 ;  /* 0x000000050b0b7c36 */ /* 0x000fe20008000000 */
[----:B---3--:R-:W-:Y:S01]  /*8c20*/  LEA.HI.X.SX32 R7, R10, R3, 0x1, P4 ;  /* 0x000000030a077211 */ /* 0x008fe200020f0eff */
[----:B------:R-:W-:Y:S01]  /*8c30*/  VIADD R4, R0, 0x71 ;  /* 0x0000007100047836 */ /* 0x000fe20000000000 */
[----:B0-----:R-:W-:Y:S01]  /*8c40*/  ISETP.LT.AND P4, PT, R12, UR4, !P0 ;  /* 0x000000040c007c0c */ /* 0x001fe2000c781270 */
[----:B------:R-:W0:Y:S01]  /*8c50*/  LDCU UR4, c[0x0][0x39c] ;  /* 0x00007380ff0477ac */ /* 0x000e220008000800 */
[----:B------:R-:W-:Y:S01]  /*8c60*/  PRMT R5, R112, 0x7632, R5 ;  /* 0x0000763270057816 */ /* 0x000fe20000000005 */
[----:B------:R3:W-:Y:S01]  /*8c70*/  @P2 STG.E.U16 desc[UR16][R6.64], R112 ;  /* 0x0000007006002986 */ /* 0x0007e2000c101510 */
[----:B--2---:R-:W-:Y:S01]  /*8c80*/  ISETP.LT.AND P2, PT, R4, UR6, !P0 ;  /* 0x0000000604007c0c */ /* 0x004fe2000c741270 */
[----:B------:R-:W2:Y:S01]  /*8c90*/  LDCU UR6, c[0x0][0x39c] ;  /* 0x00007380ff0677ac */ /* 0x000ea20008000800 */
[C---:B------:R-:W-:Y:S01]  /*8ca0*/  VIADD R10, R11.reuse, UR5 ;  /* 0x000000050b0a7c36 */ /* 0x040fe20008000000 */
[----:B------:R4:W-:Y:S01]  /*8cb0*/  @P5 STG.E.U16 desc[UR16][R8.64], R5 ;  /* 0x0000000508005986 */ /* 0x0009e2000c101510 */
[----:B------:R-:W-:Y:S01]  /*8cc0*/  LEA R4, P5, R11, R2, 0x1 ;  /* 0x000000020b047211 */ /* 0x000fe200078a08ff */
[----:B------:R-:W-:-:S02]  /*8cd0*/  VIADD R12, R0, 0x76 ;  /* 0x00000076000c7836 */ /* 0x000fc40000000000 */
[C---:B---3--:R-:W-:Y:S02]  /*8ce0*/  VIADD R6, R0.reuse, 0x72 ;  /* 0x0000007200067836 */ /* 0x048fe40000000000 */
        /* <DEDUP_REMOVED lines=21> */
[----:B0-----:R-:W-:Y:S01]  /*8e40*/  ISETP.LT.AND P4, PT, R10, UR4, !P0 ;  /* 0x000000040a007c0c */ /* 0x001fe2000c781270 */
[----:B------:R-:W0:Y:S01]  /*8e50*/  LDCU UR4, c[0x0][0x39c] ;  /* 0x00007380ff0477ac */ /* 0x000e220008000800 */
[----:B---3--:R-:W-:Y:S02]  /*8e60*/  PRMT R7, R116, 0x7632, R7 ;  /* 0x0000763274077816 */ /* 0x008fe40000000007 */
[C---:B------:R-:W-:Y:S01]  /*8e70*/  LEA.HI.X.SX32 R5, R11.reuse, R3, 0x1, P3 ;  /* 0x000000030b057211 */ /* 0x040fe200018f0eff */
[----:B------:R-:W-:Y:S01]  /*8e80*/  VIADD R11, R11, UR5 ;  /* 0x000000050b0b7c36 */ /* 0x000fe20008000000 */
[----:B--2---:R-:W-:Y:S01]  /*8e90*/  ISETP.LT.AND P3, PT, R12, UR6, !P0 ;  /* 0x000000060c007c0c */ /* 0x004fe2000c761270 */
[----:B------:R-:W2:Y:S01]  /*8ea0*/  LDCU UR6, c[0x0][0x39c] ;  /* 0x00007380ff0677ac */ /* 0x000ea20008000800 */
[----:B------:R-:W-:Y:S01]  /*8eb0*/  VIADD R12, R0, 0x7d ;  /* 0x0000007d000c7836 */ /* 0x000fe20000000000 */
[----:B------:R3:W-:Y:S01]  /*8ec0*/  @P2 STG.E.U16 desc[UR16][R4.64], R7 ;  /* 0x0000000704002986 */ /* 0x0007e2000c101510 */
[C---:B------:R-:W-:Y:S01]  /*8ed0*/  LEA R6, P2, R11.reuse, R2, 0x1 ;  /* 0x000000020b067211 */ /* 0x040fe200078408ff */
[----:B------:R-:W-:-:S02]  /*8ee0*/  VIADD R10, R11, UR5 ;  /* 0x000000050b0a7c36 */ /* 0x000fc40008000000 */
[C---:B----4-:R-:W-:Y:S01]  /*8ef0*/  VIADD R9, R0.reuse, 0x77 ;  /* 0x0000007700097836 */ /* 0x050fe20000000000 */
[-C--:B---3--:R-:W-:Y:S01]  /*8f00*/  LEA.HI.X.SX32 R7, R11, R3.reuse, 0x1, P2 ;  /* 0x000000030b077211 */ /* 0x088fe200010f0eff */
[----:B------:R-:W-:Y:S01]  /*8f10*/  VIADD R4, R0, 0x78 ;  /* 0x0000007800047836 */ /* 0x000fe20000000000 */
[-C--:B------:R-:W-:Y:S02]  /*8f20*/  LEA R8, P2, R10, R2.reuse, 0x1 ;  /* 0x000000020a087211 */ /* 0x080fe400078408ff */
[----:B------:R-:W-:Y:S01]  /*8f30*/  PRMT R5, R118, 0x7632, R5 ;  /* 0x0000763276057816 */ /* 0x000fe20000000005 */
[----:B------:R-:W-:Y:S01]  /*8f40*/  @P6 STG.E.U16 desc[UR16][R6.64], R118 ;  /* 0x0000007606006986 */ /* 0x000fe2000c101510 */
[----:B-1----:R-:W-:Y:S01]  /*8f50*/  ISETP.LT.AND P6, PT, R9, UR7, !P0 ;  /* 0x0000000709007c0c */ /* 0x002fe2000c7c1270 */
[----:B------:R-:W1:Y:S01]  /*8f60*/  LDCU UR7, c[0x0][0x39c] ;  /* 0x00007380ff0777ac */ /* 0x000e620008000800 */
[C---:B------:R-:W-:Y:S01]  /*8f70*/  LEA.HI.X.SX32 R9, R10.reuse, R3, 0x1, P2 ;  /* 0x000000030a097211 */ /* 0x040fe200010f0eff */
[----:B------:R-:W-:Y:S01]  /*8f80*/  VIADD R10, R10, UR5 ;  /* 0x000000050a0a7c36 */ /* 0x000fe20008000000 */
[----:B0-----:R-:W-:Y:S01]  /*8f90*/  ISETP.LT.AND P2, PT, R4, UR4, !P0 ;  /* 0x0000000404007c0c */ /* 0x001fe2000c741270 */
[----:B------:R-:W0:Y:S02]  /*8fa0*/  LDCU UR4, c[0x0][0x39c] ;  /* 0x00007380ff0477ac */ /* 0x000e240008000800 */
[----:B------:R3:W-:Y:S01]  /*8fb0*/  @P1 STG.E.U16 desc[UR16][R8.64], R5 ;  /* 0x0000000508001986 */ /* 0x0007e2000c101510 */
[C---:B------:R-:W-:Y:S01]  /*8fc0*/  LEA R4, P1, R10.reuse, R2, 0x1 ;  /* 0x000000020a047211 */ /* 0x040fe200078208ff */
[----:B------:R-:W-:-:S03]  /*8fd0*/  VIADD R11, R10, UR5 ;  /* 0x000000050a0b7c36 */ /* 0x000fc60008000000 */
[-C--:B---3--:R-:W-:Y:S01]  /*8fe0*/  LEA.HI.X.SX32 R5, R10, R3.reuse, 0x1, P1 ;  /* 0x000000030a057211 */ /* 0x088fe200008f0eff */
[C---:B------:R-:W-:Y:S01]  /*8ff0*/  VIADD R10, R0.reuse, 0x79 ;  /* 0x00000079000a7836 */ /* 0x040fe20000000000 */
[C---:B------:R-:W-:Y:S01]  /*9000*/  LEA R6, P1, R11.reuse, R2, 0x1 ;  /* 0x000000020b067211 */ /* 0x040fe200078208ff */
[----:B------:R-:W-:Y:S02]  /*9010*/  VIADD R9, R0, 0x7a ;  /* 0x0000007a00097836 */ /* 0x000fe40000000000 */
[----:B------:R3:W-:Y:S01]  /*9020*/  @P5 STG.E.U16 desc[UR16][R4.64], R120 ;  /* 0x0000007804005986 */ /* 0x0007e2000c101510 */
[C---:B------:R-:W-:Y:S01]  /*9030*/  LEA.HI.X.SX32 R7, R11.reuse, R3, 0x1, P1 ;  /* 0x000000030b077211 */ /* 0x040fe200008f0eff */
[----:B------:R-:W-:Y:S01]  /*9040*/  VIADD R11, R11, UR5 ;  /* 0x000000050b0b7c36 */ /* 0x000fe20008000000 */
[----:B--2---:R-:W-:Y:S01]  /*9050*/  ISETP.LT.AND P1, PT, R10, UR6, !P0 ;  /* 0x000000060a007c0c */ /* 0x004fe2000c721270 */
[----:B------:R-:W-:Y:S01]  /*9060*/  VIADD R10, R0, 0x7b ;  /* 0x0000007b000a7836 */ /* 0x000fe20000000000 */
[----:B0-----:R-:W-:Y:S01]  /*9070*/  ISETP.LT.AND P5, PT, R9, UR4, !P0 ;  /* 0x0000000409007c0c */ /* 0x001fe2000c7a1270 */
[----:B------:R-:W0:Y:S01]  /*9080*/  LDCU UR4, c[0x0][0x39c] ;  /* 0x00007380ff0477ac */ /* 0x000e220008000800 */
[----:B------:R-:W2:Y:S01]  /*9090*/  LDCU UR6, c[0x0][0x39c] ;  /* 0x00007380ff0677ac */ /* 0x000ea20008000800 */
[----:B---3--:R-:W-:-:S05]  /*90a0*/  PRMT R5, R120, 0x7632, R5 ;  /* 0x0000763278057816 */ /* 0x008fca0000000005 */
[----:B------:R3:W-:Y:S01]  /*90b0*/  @P4 STG.E.U16 desc[UR16][R6.64], R5 ;  /* 0x0000000506004986 */ /* 0x0007e2000c101510 */
[----:B------:R-:W-:-:S04]  /*90c0*/  LEA R8, P4, R11, R2, 0x1 ;  /* 0x000000020b087211 */ /* 0x000fc800078808ff */
[C---:B------:R-:W-:Y:S01]  /*90d0*/  LEA.HI.X.SX32 R9, R11.reuse, R3, 0x1, P4 ;  /* 0x000000030b097211 */ /* 0x040fe200020f0eff */
[----:B------:R-:W-:Y:S01]  /*90e0*/  VIADD R11, R11, UR5 ;  /* 0x000000050b0b7c36 */ /* 0x000fe20008000000 */
[----:B-1----:R-:W-:-:S03]  /*90f0*/  ISETP.LT.AND P4, PT, R10, UR7, !P0 ;  /* 0x000000070a007c0c */ /* 0x002fc6000c781270 */
[----:B------:R1:W-:Y:S01]  /*9100*/  @P3 STG.E.U16 desc[UR16][R8.64], R122 ;  /* 0x0000007a08003986 */ /* 0x0003e2000c101510 */
[C---:B------:R-:W-:Y:S01]  /*9110*/  LEA R4, P3, R11.reuse, R2, 0x1 ;  /* 0x000000020b047211 */ /* 0x040fe200078608ff */
[----:B------:R-:W-:-:S03]  /*9120*/  VIADD R10, R11, UR5 ;  /* 0x000000050b0a7c36 */ /* 0x000fc60008000000 */
[----:B---3--:R-:W-:Y:S01]  /*9130*/  LEA.HI.X.SX32 R5, R11, R3, 0x1, P3 ;  /* 0x000000030b057211 */ /* 0x008fe200018f0eff */
[----:B------:R-:W-:Y:S01]  /*9140*/  VIADD R11, R0, 0x7c ;  /* 0x0000007c000b7836 */ /* 0x000fe20000000000 */
[----:B------:R-:W-:Y:S01]  /*9150*/  LEA R6, P3, R10, R2, 0x1 ;  /* 0x000000020a067211 */ /* 0x000fe200078608ff */
[----:B------:R-:W-:-:S03]  /*9160*/  VIADD R0, R0, 0x7f ;  /* 0x0000007f00007836 */ /* 0x000fc60000000000 */
[C---:B------:R-:W-:Y:S01]  /*9170*/  LEA.HI.X.SX32 R7, R10.reuse, R3, 0x1, P3 ;  /* 0x000000030a077211 */ /* 0x040fe200018f0eff */
[----:B------:R-:W-:Y:S01]  /*9180*/  VIADD R10, R10, UR5 ;  /* 0x000000050a0a7c36 */ /* 0x000fe20008000000 */
[----:B-1----:R-:W-:Y:S02]  /*9190*/  PRMT R9, R122, 0x7632, R9 ;  /* 0x000076327a097816 */ /* 0x002fe40000000009 */
[----:B0-----:R-:W-:Y:S01]  /*91a0*/  ISETP.LT.AND P3, PT, R11, UR4, !P0 ;  /* 0x000000040b007c0c */ /* 0x001fe2000c761270 */
[C---:B------:R-:W-:Y:S01]  /*91b0*/  VIADD R11, R10.reuse, UR5 ;  /* 0x000000050a0b7c36 */ /* 0x040fe20008000000 */
[----:B------:R-:W0:Y:S01]  /*91c0*/  LDCU UR4, c[0x0][0x39c] ;  /* 0x00007380ff0477ac */ /* 0x000e220008000800 */
[----:B------:R1:W-:Y:S04]  /*91d0*/  @P6 STG.E.U16 desc[UR16][R4.64], R9 ;  /* 0x0000000904006986 */ /* 0x0003e8000c101510 */
[----:B------:R3:W-:Y:S01]  /*91e0*/  @P2 STG.E.U16 desc[UR16][R6.64], R124 ;  /* 0x0000007c06002986 */ /* 0x0007e2000c101510 */
[----:B------:R-:W-:-:S04]  /*91f0*/  LEA R8, P2, R10, R2, 0x1 ;  /* 0x000000020a087211 */ /* 0x000fc800078408ff */
[----:B-1----:R-:W-:Y:S01]  /*9200*/  LEA.HI.X.SX32 R9, R10, R3, 0x1, P2 ;  /* 0x000000030a097211 */ /* 0x002fe200010f0eff */
[C---:B------:R-:W-:Y:S01]  /*9210*/  VIADD R10, R11.reuse, UR5 ;  /* 0x000000050b0a7c36 */ /* 0x040fe20008000000 */
[----:B------:R-:W-:Y:S02]  /*9220*/  PRMT R5, R124, 0x7632, R5 ;  /* 0x000076327c057816 */ /* 0x000fe40000000005 */
[----:B--2---:R-:W-:Y:S01]  /*9230*/  ISETP.LT.AND P2, PT, R12, UR6, !P0 ;  /* 0x000000060c007c0c */ /* 0x004fe2000c741270 */
[C---:B------:R-:W-:Y:S01]  /*9240*/  VIADD R13, R10.reuse, UR5 ;  /* 0x000000050a0d7c36 */ /* 0x040fe20008000000 */
[----:B------:R-:W1:Y:S01]  /*9250*/  LDCU UR6, c[0x0][0x39c] ;  /* 0x00007380ff0677ac */ /* 0x000e620008000800 */
[----:B------:R2:W-:Y:S01]  /*9260*/  @P1 STG.E.U16 desc[UR16][R8.64], R5 ;  /* 0x0000000508001986 */ /* 0x0005e2000c101510 */
[-C--:B------:R-:W-:Y:S01]  /*9270*/  LEA R4, P1, R11, R2.reuse, 0x1 ;  /* 0x000000020b047211 */ /* 0x080fe200078208ff */
[----:B------:R-:W-:Y:S01]  /*9280*/  VIADD R14, R13, UR5 ;  /* 0x000000050d0e7c36 */ /* 0x000fe20008000000 */
[----:B---3--:R-:W-:-:S03]  /*9290*/  LEA R6, P6, R10, R2, 0x1 ;  /* 0x000000020a067211 */ /* 0x008fc600078c08ff */
[----:B------:R-:W-:Y:S01]  /*92a0*/  VIADD R15, R14, UR5 ;  /* 0x000000050e0f7c36 */ /* 0x000fe20008000000 */
[-C--:B------:R-:W-:Y:S02]  /*92b0*/  LEA.HI.X.SX32 R7, R10, R3.reuse, 0x1, P6 ;  /* 0x000000030a077211 */ /* 0x080fe400030f0eff */
[-C--:B------:R-:W-:Y:S01]  /*92c0*/  LEA R12, P6, R14, R2.reuse, 0x1 ;  /* 0x000000020e0c7211 */ /* 0x080fe200078c08ff */
[----:B------:R-:W-:Y:S01]  /*92d0*/  VIADD R16, R15, UR5 ;  /* 0x000000050f107c36 */ /* 0x000fe20008000000 */
[----:B--2---:R-:W-:Y:S02]  /*92e0*/  LEA.HI.X.SX32 R5, R11, R3, 0x1, P1 ;  /* 0x000000030b057211 */ /* 0x004fe400008f0eff */
[----:B------:R-:W-:-:S03]  /*92f0*/  LEA R10, P1, R13, R2, 0x1 ;  /* 0x000000020d0a7211 */ /* 0x000fc600078208ff */
[----:B------:R2:W-:Y:S01]  /*9300*/  @P5 STG.E.U16 desc[UR16][R4.64], R126 ;  /* 0x0000007e04005986 */ /* 0x0005e2000c101510 */
[-C--:B------:R-:W-:Y:S02]  /*9310*/  LEA.HI.X.SX32 R11, R13, R3.reuse, 0x1, P1 ;  /* 0x000000030d0b7211 */ /* 0x080fe400008f0eff */
[-C--:B------:R-:W-:Y:S02]  /*9320*/  LEA.HI.X.SX32 R13, R14, R3.reuse, 0x1, P6 ;  /* 0x000000030e0d7211 */ /* 0x080fe400030f0eff */
[----:B------:R-:W-:Y:S02]  /*9330*/  LEA R8, P6, R16, R2, 0x1 ;  /* 0x0000000210087211 */ /* 0x000fe400078c08ff */
[----:B0-----:R-:W-:Y:S02]  /*9340*/  ISETP.LT.AND P1, PT, R17, UR4, !P0 ;  /* 0x0000000411007c0c */ /* 0x001fe4000c721270 */
[----:B-1----:R-:W-:Y:S02]  /*9350*/  ISETP.LT.AND P0, PT, R0, UR6, !P0 ;  /* 0x0000000600007c0c */ /* 0x002fe4000c701270 */
[----:B------:R-:W-:-:S02]  /*9360*/  LEA.HI.X.SX32 R9, R16, R3, 0x1, P6 ;  /* 0x0000000310097211 */ /* 0x000fc400030f0eff */
[----:B------:R-:W-:Y:S02]  /*9370*/  PRMT R0, R126, 0x7632, R0 ;  /* 0x000076327e007816 */ /* 0x000fe40000000000 */
[C---:B------:R-:W-:Y:S02]  /*9380*/  LEA R2, P6, R15.reuse, R2, 0x1 ;  /* 0x000000020f027211 */ /* 0x040fe400078c08ff */
[----:B--2---:R-:W-:Y:S01]  /*9390*/  PRMT R5, R128, 0x7632, R5 ;  /* 0x0000763280057816 */ /* 0x004fe20000000005 */
[----:B------:R0:W-:Y:S01]  /*93a0*/  @P4 STG.E.U16 desc[UR16][R6.64], R0 ;  /* 0x0000000006004986 */ /* 0x0001e2000c101510 */
[----:B------:R-:W-:-:S03]  /*93b0*/  LEA.HI.X.SX32 R3, R15, R3, 0x1, P6 ;  /* 0x000000030f037211 */ /* 0x000fc600030f0eff */
[----:B------:R1:W-:Y:S04]  /*93c0*/  @P3 STG.E.U16 desc[UR16][R10.64], R128 ;  /* 0x000000800a003986 */ /* 0x0003e8000c101510 */
[----:B------:R1:W-:Y:S01]  /*93d0*/  @P2 STG.E.U16 desc[UR16][R12.64], R5 ;  /* 0x000000050c002986 */ /* 0x0003e2000c101510 */
[----:B0-----:R-:W-:-:S03]  /*93e0*/  PRMT R7, R130, 0x7632, R7 ;  /* 0x0000763282077816 */ /* 0x001fc60000000007 */
[----:B------:R1:W-:Y:S04]  /*93f0*/  @P1 STG.E.U16 desc[UR16][R2.64], R130 ;  /* 0x0000008202001986 */ /* 0x0003e8000c101510 */
[----:B------:R1:W-:Y:S01]  /*9400*/  @P0 STG.E.U16 desc[UR16][R8.64], R7 ;  /* 0x0000000708000986 */ /* 0x0003e2000c101510 */
[----:B-----5:R-:W-:Y:S06]  /*9410*/  BAR.SYNC.DEFER_BLOCKING 0x0 ;  /* 0x0000000000007b1d */ /* 0x020fec0000010000 */
[----:B------:R-:W-:Y:S05]  /*9420*/  BRA.U UP0, `(.L_x_20) ;  /* 0x0000000100a07547 */ /* 0x000fea000b800000 */
[----:B------:R-:W0:Y:S01]  /*9430*/  S2UR UR5, SR_CgaCtaId ;  /* 0x00000000000579c3 */ /* 0x000e220000008800 */
[----:B------:R-:W-:Y:S01]  /*9440*/  NOP ;  /* 0x0000000000007918 */ /* 0x000fe20000000000 */
[----:B------:R-:W-:Y:S01]  /*9450*/  UMOV UR4, 0x50 ;  /* 0x0000005000047882 */ /* 0x000fe20000000000 */
[----:B------:R-:W-:Y:S02]  /*9460*/  IMAD.U32 R0, RZ, RZ, UR18 ;  /* 0x00000012ff007e24 */ /* 0x000fe4000f8e00ff */
[----:B-1----:R-:W-:Y:S02]  /*9470*/  IMAD.MOV.U32 R3, RZ, RZ, 0xff ;  /* 0x000000ffff037424 */ /* 0x002fe400078e00ff */
[----:B------:R-:W-:Y:S01]  /*9480*/  IMAD.MOV.U32 R7, RZ, RZ, 0x1 ;  /* 0x00000001ff077424 */ /* 0x000fe200078e00ff */
[----:B------:R-:W-:-:S04]  /*9490*/  LOP3.LUT R0, R0, 0xffff, RZ, 0xc0, !PT ;  /* 0x0000ffff00007812 */ /* 0x000fc800078ec0ff */
[----:B------:R-:W-:-:S05]  /*94a0*/  SHF.R.U32.HI R0, RZ, 0x5, R0 ;  /* 0x00000005ff007819 */ /* 0x000fca0000011600 */
[----:B------:R-:W-:Y:S01]  /*94b0*/  VIADD R2, R0, 0x10 ;  /* 0x0000001000027836 */ /* 0x000fe20000000000 */
[----:B------:R-:W-:Y:S01]  /*94c0*/  SHF.L.U32 R0, R3, R0, RZ ;  /* 0x0000000003007219 */ /* 0x000fe200000006ff */
[----:B0-----:R-:W-:-:S03]  /*94d0*/  ULEA UR6, UR5, UR4, 0x18 ;  /* 0x0000000405067291 */ /* 0x001fc6000f8ec0ff */
[----:B------:R-:W-:-:S04]  /*94e0*/  SHF.L.U32 R3, R7, R2, RZ ;  /* 0x0000000207037219 */ /* 0x000fc800000006ff */
[----:B------:R-:W-:Y:S02]  /*94f0*/  LOP3.LUT R0, R3, R0, RZ, 0xfc, !PT ;  /* 0x0000000003007212 */ /* 0x000fe400078efcff */
[----:B------:R-:W0:Y:S02]  /*9500*/  LDS R5, [UR6] ;  /* 0x00000006ff057984 */ /* 0x000e240008000800 */
[C---:B------:R-:W-:Y:S02]  /*9510*/  LOP3.LUT R2, R0.reuse, 0xffff, RZ, 0xc0, !PT ;  /* 0x0000ffff00027812 */ /* 0x040fe400078ec0ff */
[----:B0-----:R-:W-:-:S04]  /*9520*/  LOP3.LUT R3, R0, 0xffff, R5, 0x80, !PT ;  /* 0x0000ffff00037812 */ /* 0x001fc800078e8005 */
[----:B------:R-:W-:-:S13]  /*9530*/  ISETP.NE.AND P0, PT, R3, R2, PT ;  /* 0x000000020300720c */ /* 0x000fda0003f05270 */
[----:B------:R-:W-:Y:S05]  /*9540*/  @P0 BRA `(.L_x_21) ;  /* 0x0000000000500947 */ /* 0x000fea0003800000 */
[----:B------:R-:W-:Y:S02]  /*9550*/  SHF.R.U32.HI R5, RZ, 0x10, R5 ;  /* 0x00000010ff057819 */ /* 0x000fe40000011605 */
[----:B------:R-:W-:-:S04]  /*9560*/  SHF.R.U32.HI R2, RZ, 0x10, R0 ;  /* 0x00000010ff027819 */ /* 0x000fc80000011600 */
[----:B------:R-:W-:-:S04]  /*9570*/  LOP3.LUT R5, R5, R2, RZ, 0xc0, !PT ;  /* 0x0000000205057212 */ /* 0x000fc800078ec0ff */
[----:B------:R-:W-:-:S13]  /*9580*/  ISETP.NE.AND P0, PT, R5, R2, PT ;  /* 0x000000020500720c */ /* 0x000fda0003f05270 */
[----:B------:R-:W-:Y:S05]  /*9590*/  @P0 BRA `(.L_x_22) ;  /* 0x0000000000300947 */ /* 0x000fea0003800000 */
[----:B------:R-:W-:Y:S01]  /*95a0*/  R2UR UR4, R0 ;  /* 0x00000000000472ca */ /* 0x000fe200000e0000 */
[----:B------:R-:W-:Y:S01]  /*95b0*/  VOTEU.ANY UR5, UPT, PT ;  /* 0x0000000000057886 */ /* 0x000fe200038e0100 */
[----:B------:R-:W0:Y:S01]  /*95c0*/  S2R R0, SR_LANEID ;  /* 0x0000000000007919 */ /* 0x000e220000000000 */
[----:B------:R-:W-:-:S10]  /*95d0*/  UFLO.U32 UR5, UR5 ;  /* 0x00000005000572bd */ /* 0x000fd400080e0000 */
[----:B------:R-:W-:-:S06]  /*95e0*/  ULOP3.LUT UR4, URZ, UR4, URZ, 0x33, !UPT ;  /* 0x00000004ff047292 */ /* 0x000fcc000f8e33ff */
[----:B------:R-:W-:-:S04]  /*95f0*/  IMAD.U32 R2, RZ, RZ, UR4 ;  /* 0x00000004ff027e24 */ /* 0x000fc8000f8e00ff */
[----:B------:R-:W1:Y:S02]  /*9600*/  REDUX UR7, R2 ;  /* 0x00000000020773c4 */ /* 0x000e640000000000 */
[----:B------:R2:W-:Y:S01]  /*9610*/  UTCATOMSWS.AND URZ, UR4 ;  /* 0x0000000400ff79e3 */ /* 0x0005e20008000000 */
[----:B0-----:R-:W-:Y:S01]  /*9620*/  ISETP.EQ.U32.AND P0, PT, R0, UR5, PT ;  /* 0x0000000500007c0c */ /* 0x001fe2000bf02070 */
[----:B-1----:R-:W-:-:S12]  /*9630*/  IMAD.U32 R0, RZ, RZ, UR7 ;  /* 0x00000007ff007e24 */ /* 0x002fd8000f8e00ff */
[----:B------:R2:W-:Y:S01]  /*9640*/  @P0 ATOMS.AND RZ, [UR6], R0 ;  /* 0x00000000ffff098c */ /* 0x0005e2000a800006 */
[----:B------:R-:W-:Y:S05]  /*9650*/  BRA `(.L_x_20) ;  /* 0x0000000000147947 */ /* 0x000fea0003800000 */
.L_x_22:
[----:B------:R-:W-:-:S07]  /*9660*/  MOV R2, 0x9680 ;  /* 0x0000968000027802 */ /* 0x000fce0000000f00 */
[----:B------:R-:W-:Y:S05]  /*9670*/  CALL.REL.NOINC `($__internal_0_$__cuda_sm10x_tcgen05_guardrail_trap_col_being_dealloced_not_returned_by_alloc) ;  /* 0x00000000005c7944 */ /* 0x000fea0003c00000 */
[----:B------:R-:W-:Y:S05]  /*9680*/  BRA `(.L_x_20) ;  /* 0x0000000000087947 */ /* 0x000fea0003800000 */
.L_x_21:
[----:B------:R-:W-:-:S07]  /*9690*/  MOV R2, 0x96b0 ;  /* 0x000096b000027802 */ /* 0x000fce0000000f00 */
[----:B------:R-:W-:Y:S05]  /*96a0*/  CALL.REL.NOINC `($__internal_2_$__cuda_sm10x_tcgen05_guardrail_trap_unallocated_columns_being_dealloced) ;  /* 0x0000000000687944 */ /* 0x000fea0003c00000 */
.L_x_20:
[----:B------:R-:W-:Y:S01]  /*96b0*/  NOP ;  /* 0x0000000000007918 */ /* 0x000fe20000000000 */
[----:B--2---:R-:W-:Y:S05]  /*96c0*/  EXIT ;  /* 0x000000000000794d */ /* 0x004fea0003800000 */
.L_x_7:
[----:B------:R-:W-:-:S07]  /*96d0*/  IMAD.MOV.U32 R3, RZ, RZ, R2 ;  /* 0x000000ffff037224 */ /* 0x000fce00078e0002 */
.L_x_23:
[----:B0-----:R0:W1:Y:S02]  /*96e0*/  SYNCS.PHASECHK.TRANS64.TRYWAIT P1, [R7+URZ], R3 ;  /* 0x00000003070075a7 */ /* 0x00106400080211ff */
[----:B-1----:R-:W-:Y:S05]  /*96f0*/  @!P1 NANOSLEEP.SYNCS 0x989680 ;  /* 0x009896800000995d */ /* 0x002fea0003900000 */
[----:B------:R-:W1:Y:S02]  /*9700*/  @!P1 SYNCS.PHASECHK.TRANS64 P1, [R7+URZ], R3 ;  /* 0x00000003070095a7 */ /* 0x000e6400080210ff */
[----:B-1----:R-:W-:Y:S05]  /*9710*/  @!P1 BRA `(.L_x_23) ;  /* 0xfffffffc00f09947 */ /* 0x002fea000383ffff */
[----:B------:R-:W-:Y:S05]  /*9720*/  BRA `(.L_x_6) ;  /* 0xffffff6c00007947 */ /* 0x000fea000383ffff */
.L_x_10:
[----:B------:R-:W-:-:S07]  /*9730*/  IMAD.MOV.U32 R3, RZ, RZ, R2 ;  /* 0x000000ffff037224 */ /* 0x000fce00078e0002 */
.L_x_24:
[----:B0-----:R0:W1:Y:S02]  /*9740*/  SYNCS.PHASECHK.TRANS64.TRYWAIT P0, [R9+URZ], R3 ;  /* 0x00000003090075a7 */ /* 0x00106400080011ff */
[----:B-1----:R-:W-:Y:S05]  /*9750*/  @!P0 NANOSLEEP.SYNCS 0x989680 ;  /* 0x009896800000895d */ /* 0x002fea0003900000 */
[----:B------:R-:W1:Y:S02]  /*9760*/  @!P0 SYNCS.PHASECHK.TRANS64 P0, [R9+URZ], R3 ;  /* 0x00000003090085a7 */ /* 0x000e6400080010ff */
[----:B-1----:R-:W-:Y:S05]  /*9770*/  @!P0 BRA `(.L_x_24) ;  /* 0xfffffffc00f08947 */ /* 0x002fea000383ffff */
[----:B------:R-:W-:Y:S05]  /*9780*/  BRA `(.L_x_9) ;  /* 0xffffff6c00647947 */ /* 0x000fea000383ffff */
.L_x_15:
[----:B------:R-:W0:Y:S02]  /*9790*/  SYNCS.PHASECHK.TRANS64.TRYWAIT P1, [UR11], R4 ;  /* 0x00000004ff0075a7 */ /* 0x000e24000802110b */
[----:B0-----:R-:W-:Y:S05]  /*97a0*/  @!P1 BRA `(.L_x_15) ;  /* 0xfffffffc00f89947 */ /* 0x001fea000383ffff */
[----:B------:R-:W-:Y:S05]  /*97b0*/  BRA `(.L_x_25) ;  /* 0xffffffb400207947 */ /* 0x000fea000383ffff */
.L_x_19:
[----:B------:R-:W0:Y:S02]  /*97c0*/  SYNCS.PHASECHK.TRANS64.TRYWAIT P0, [UR11], R3 ;  /* 0x00000003ff0075a7 */ /* 0x000e24000800110b */
[----:B0-----:R-:W-:Y:S05]  /*97d0*/  @!P0 BRA `(.L_x_19) ;  /* 0xfffffffc00f88947 */ /* 0x001fea000383ffff */
[----:B------:R-:W-:Y:S05]  /*97e0*/  BRA `(.L_x_18) ;  /* 0xffffffbc002c7947 */ /* 0x000fea000383ffff */
        .weak           $__internal_0_$__cuda_sm10x_tcgen05_guardrail_trap_col_being_dealloced_not_returned_by_alloc
        .type           $__internal_0_$__cuda_sm10x_tcgen05_guardrail_trap_col_being_dealloced_not_returned_by_alloc,@function
        .size           $__internal_0_$__cuda_sm10x_tcgen05_guardrail_trap_col_being_dealloced_not_returned_by_alloc,($__internal_1_$__cuda_sm10x_tcgen05_guardrail_trap_phase_invalid_during_alloc - $__internal_0_$__cuda_sm10x_tcgen05_guardrail_trap_col_being_dealloced_not_returned_by_alloc)
$__internal_0_$__cuda_sm10x_tcgen05_guardrail_trap_col_being_dealloced_not_returned_by_alloc:
[----:B------:R-:W-:Y:S05]  /*97f0*/  BPT.TRAP 0x1 ;  /* 0x000000040000795c */ /* 0x000fea0000300000 */
[----:B------:R-:W-:-:S04]  /*9800*/  IMAD.MOV.U32 R3, RZ, RZ, 0x0 ;  /* 0x00000000ff037424 */ /* 0x000fc800078e00ff */
[----:B------:R-:W-:Y:S05]  /*9810*/  RET.REL.NODEC R2 `(matmul_kernel) ;  /* 0xffffff6402f87950 */ /* 0x000fea0003c3ffff */
        .weak           $__internal_1_$__cuda_sm10x_tcgen05_guardrail_trap_phase_invalid_during_alloc
        .type           $__internal_1_$__cuda_sm10x_tcgen05_guardrail_trap_phase_invalid_during_alloc,@function
        .size           $__internal_1_$__cuda_sm10x_tcgen05_guardrail_trap_phase_invalid_during_alloc,($__internal_2_$__cuda_sm10x_tcgen05_guardrail_trap_unallocated_columns_being_dealloced - $__internal_1_$__cuda_sm10x_tcgen05_guardrail_trap_phase_invalid_during_alloc)
$__internal_1_$__cuda_sm10x_tcgen05_guardrail_trap_phase_invalid_during_alloc:
[----:B------:R-:W-:Y:S05]  /*9820*/  BPT.TRAP 0x1 ;  /* 0x000000040000795c */ /* 0x000fea0000300000 */
[----:B------:R-:W-:-:S04]  /*9830*/  IMAD.MOV.U32 R3, RZ, RZ, 0x0 ;  /* 0x00000000ff037424 */ /* 0x000fc800078e00ff */
[----:B------:R-:W-:Y:S05]  /*9840*/  RET.REL.NODEC R2 `(matmul_kernel) ;  /* 0xffffff6402ec7950 */ /* 0x000fea0003c3ffff */
        .weak           $__internal_2_$__cuda_sm10x_tcgen05_guardrail_trap_unallocated_columns_being_dealloced
        .type           $__internal_2_$__cuda_sm10x_tcgen05_guardrail_trap_unallocated_columns_being_dealloced,@function
        .size           $__internal_2_$__cuda_sm10x_tcgen05_guardrail_trap_unallocated_columns_being_dealloced,(.L_x_29 - $__internal_2_$__cuda_sm10x_tcgen05_guardrail_trap_unallocated_columns_being_dealloced)
$__internal_2_$__cuda_sm10x_tcgen05_guardrail_trap_unallocated_columns_being_dealloced:
[----:B------:R-:W-:Y:S05]  /*9850*/  BPT.TRAP 0x1 ;  /* 0x000000040000795c */ /* 0x000fea0000300000 */
[----:B------:R-:W-:-:S04]  /*9860*/  IMAD.MOV.U32 R3, RZ, RZ, 0x0 ;  /* 0x00000000ff037424 */ /* 0x000fc800078e00ff */
[----:B------:R-:W-:Y:S05]  /*9870*/  RET.REL.NODEC R2 `(matmul_kernel) ;  /* 0xffffff6402e07950 */ /* 0x000fea0003c3ffff */
.L_x_26:
[----:B------:R-:W-:-:S00]  /*9880*/  BRA `(.L_x_26) ;  /* 0xfffffffc00fc7947 */ /* 0x000fc0000383ffff */
[----:B------:R-:W-:-:S00]  /*9890*/  NOP ;  /* 0x0000000000007918 */ /* 0x000fc00000000000 */
        /* <DEDUP_REMOVED lines=14> */
.L_x_29:


//--------------------- .nv.shared.matmul_kernel  --------------------------
	.section	.nv.shared.matmul_kernel,"aw",@nobits
	.sectionflags	@""
	.align	16
	.zero		1024


//--------------------- .nv.shared.reserved.0     --------------------------
	.section	.nv.shared.reserved.0,"aw",@nobits
	.align	8
	.weak		__nv_reservedSMEM_offset_0_alias
	.size		__nv_reservedSMEM_offset_0_alias, 0, 64
	.other		__nv_reservedSMEM_offset_0_alias,@"STO_CUDA_RESERVED_SHARED STV_DEFAULT"
__nv_reservedSMEM_offset_0_alias:
	.zero		0
.nv.shared.reserved.0:
	.zero		64
	.weak		__nv_reservedSMEM_allocation_phase
	.type		__nv_reservedSMEM_allocation_phase,@object
	.size		__nv_reservedSMEM_allocation_phase,(.L_0 - __nv_reservedSMEM_allocation_phase)
__nv_reservedSMEM_allocation_phase:
	.zero		1
.L_0:
	.zero		7
	.weak		__nv_reservedSMEM_devtool_atexit_pc
	.type		__nv_reservedSMEM_devtool_atexit_pc,@object
	.size		__nv_reservedSMEM_devtool_atexit_pc,(__nv_reservedSMEM_allocation_mask - __nv_reservedSMEM_devtool_atexit_pc)
__nv_reservedSMEM_devtool_atexit_pc:
	.zero		8
	.weak		__nv_reservedSMEM_allocation_mask
	.type		__nv_reservedSMEM_allocation_mask,@object
	.size		__nv_reservedSMEM_allocation_mask,(.L_2 - __nv_reservedSMEM_allocation_mask)
__nv_reservedSMEM_allocation_mask:
	.zero		4
.L_2:
	.zero		4
	.weak		__nv_reservedSMEM_tmem_allocation_pipeline_mbarrier
	.type		__nv_reservedSMEM_tmem_allocation_pipeline_mbarrier,@object
	.size		__nv_reservedSMEM_tmem_allocation_pipeline_mbarrier,(__nv_reservedSMEM_tmem_allocation_pipeline_mbarrier_parity - __nv_reservedSMEM_tmem_allocation_pipeline_mbarrier)
__nv_reservedSMEM_tmem_allocation_pipeline_mbarrier:
	.zero		8
	.weak		__nv_reservedSMEM_tmem_allocation_pipeline_mbarrier_parity
	.type		__nv_reservedSMEM_tmem_allocation_pipeline_mbarrier_parity,@object
	.size		__nv_reservedSMEM_tmem_allocation_pipeline_mbarrier_parity,(.L_4 - __nv_reservedSMEM_tmem_allocation_pipeline_mbarrier_parity)
__nv_reservedSMEM_tmem_allocation_pipeline_mbarrier_parity:
	.zero		4
.L_4:


//--------------------- .nv.constant0.matmul_kernel --------------------------
	.section	.nv.constant0.matmul_kernel,"a",@progbits
	.sectionflags	@""
	.align	4
.nv.constant0.matmul_kernel:
	.zero		976


//--------------------- SYMBOLS --------------------------

	.type		.nv.reservedSmem.offset0,@object
	.size		.nv.reservedSmem.offset0,0x4
	.type		.nv.reservedSmem.cap,@object
	.size		.nv.reservedSmem.cap,0x4
